//
// Generated by NVIDIA NVVM Compiler
//
// Compiler Build ID: CL-36424714
// Cuda compilation tools, release 13.0, V13.0.88
// Based on NVVM 20.0.0
//

.version 9.0
.target sm_100
.address_size 64

	// .globl	_Z6matmulPfPKfS1_iii
// _ZZ6matmulPfPKfS1_iiiE2As has been demoted
// _ZZ6matmulPfPKfS1_iiiE2Bs has been demoted
.global .align 1 .b8 _ZN34_INTERNAL_1cd12745_4_k_cu_3ba270ea4cuda3std3__45__cpo5beginE[1];
.global .align 1 .b8 _ZN34_INTERNAL_1cd12745_4_k_cu_3ba270ea4cuda3std3__45__cpo3endE[1];
.global .align 1 .b8 _ZN34_INTERNAL_1cd12745_4_k_cu_3ba270ea4cuda3std3__45__cpo6cbeginE[1];
.global .align 1 .b8 _ZN34_INTERNAL_1cd12745_4_k_cu_3ba270ea4cuda3std3__45__cpo4cendE[1];
.global .align 1 .b8 _ZN34_INTERNAL_1cd12745_4_k_cu_3ba270ea4cuda3std3__45__cpo6rbeginE[1];
.global .align 1 .b8 _ZN34_INTERNAL_1cd12745_4_k_cu_3ba270ea4cuda3std3__45__cpo4rendE[1];
.global .align 1 .b8 _ZN34_INTERNAL_1cd12745_4_k_cu_3ba270ea4cuda3std3__45__cpo7crbeginE[1];
.global .align 1 .b8 _ZN34_INTERNAL_1cd12745_4_k_cu_3ba270ea4cuda3std3__45__cpo5crendE[1];
.global .align 1 .b8 _ZN34_INTERNAL_1cd12745_4_k_cu_3ba270ea4cuda3std3__419piecewise_constructE[1];
.global .align 1 .b8 _ZN34_INTERNAL_1cd12745_4_k_cu_3ba270ea4cuda3std6ranges3__45__cpo4swapE[1];
.global .align 1 .b8 _ZN34_INTERNAL_1cd12745_4_k_cu_3ba270ea4cuda3std6ranges3__45__cpo9iter_moveE[1];
.global .align 1 .b8 _ZN34_INTERNAL_1cd12745_4_k_cu_3ba270ea4cuda3std6ranges3__45__cpo5beginE[1];
.global .align 1 .b8 _ZN34_INTERNAL_1cd12745_4_k_cu_3ba270ea4cuda3std6ranges3__45__cpo3endE[1];
.global .align 1 .b8 _ZN34_INTERNAL_1cd12745_4_k_cu_3ba270ea4cuda3std6ranges3__45__cpo6cbeginE[1];
.global .align 1 .b8 _ZN34_INTERNAL_1cd12745_4_k_cu_3ba270ea4cuda3std6ranges3__45__cpo4cendE[1];
.global .align 1 .b8 _ZN34_INTERNAL_1cd12745_4_k_cu_3ba270ea4cuda3std6ranges3__45__cpo7advanceE[1];
.global .align 1 .b8 _ZN34_INTERNAL_1cd12745_4_k_cu_3ba270ea4cuda3std6ranges3__45__cpo9iter_swapE[1];
.global .align 1 .b8 _ZN34_INTERNAL_1cd12745_4_k_cu_3ba270ea4cuda3std6ranges3__45__cpo4nextE[1];
.global .align 1 .b8 _ZN34_INTERNAL_1cd12745_4_k_cu_3ba270ea4cuda3std6ranges3__45__cpo4prevE[1];
.global .align 1 .b8 _ZN34_INTERNAL_1cd12745_4_k_cu_3ba270ea4cuda3std6ranges3__45__cpo4dataE[1];
.global .align 1 .b8 _ZN34_INTERNAL_1cd12745_4_k_cu_3ba270ea4cuda3std6ranges3__45__cpo5cdataE[1];
.global .align 1 .b8 _ZN34_INTERNAL_1cd12745_4_k_cu_3ba270ea4cuda3std6ranges3__45__cpo4sizeE[1];
.global .align 1 .b8 _ZN34_INTERNAL_1cd12745_4_k_cu_3ba270ea4cuda3std6ranges3__45__cpo5ssizeE[1];
.global .align 1 .b8 _ZN34_INTERNAL_1cd12745_4_k_cu_3ba270ea4cuda3std6ranges3__45__cpo8distanceE[1];

.visible .entry _Z6matmulPfPKfS1_iii(
	.param .u64 .ptr .align 1 _Z6matmulPfPKfS1_iii_param_0,
	.param .u64 .ptr .align 1 _Z6matmulPfPKfS1_iii_param_1,
	.param .u64 .ptr .align 1 _Z6matmulPfPKfS1_iii_param_2,
	.param .u32 _Z6matmulPfPKfS1_iii_param_3,
	.param .u32 _Z6matmulPfPKfS1_iii_param_4,
	.param .u32 _Z6matmulPfPKfS1_iii_param_5
)
{
	.reg .pred 	%p<19>;
	.reg .b32 	%r<99>;
	.reg .b32 	%f<3011>;
	.reg .b64 	%rd<75>;
	// demoted variable
	.shared .align 4 .b8 _ZZ6matmulPfPKfS1_iiiE2As[16384];
	// demoted variable
	.shared .align 4 .b8 _ZZ6matmulPfPKfS1_iiiE2Bs[16384];
	ld.param.u64 	%rd7, [_Z6matmulPfPKfS1_iii_param_1];
	ld.param.u32 	%r29, [_Z6matmulPfPKfS1_iii_param_3];
	ld.param.u32 	%r30, [_Z6matmulPfPKfS1_iii_param_4];
	ld.param.u32 	%r32, [_Z6matmulPfPKfS1_iii_param_5];
	mov.u32 	%r33, %tid.y;
	mov.u32 	%r34, %tid.x;
	mov.u32 	%r35, %ctaid.y;
	shl.b32 	%r36, %r35, 6;
	shl.b32 	%r95, %r33, 3;
	add.s32 	%r3, %r36, %r95;
	mov.u32 	%r37, %ctaid.x;
	shl.b32 	%r4, %r37, 6;
	shl.b32 	%r94, %r34, 2;
	add.s32 	%r6, %r4, %r94;
	add.s32 	%r7, %r32, 63;
	shr.u32 	%r8, %r7, 6;
	setp.ge.s32 	%p1, %r3, %r29;
	or.b32  	%r38, %r94, 3;
	setp.ge.s32 	%p2, %r38, %r32;
	shl.b32 	%r39, %r33, 11;
	mov.u32 	%r40, _ZZ6matmulPfPKfS1_iiiE2As;
	add.s32 	%r9, %r40, %r39;
	or.pred  	%p3, %p1, %p2;
	@%p3 bra 	$L__BB0_2;
	shl.b32 	%r44, %r34, 4;
	mad.lo.s32 	%r45, %r3, %r32, %r94;
	mul.wide.u32 	%rd17, %r45, 4;
	add.s64 	%rd9, %rd7, %rd17;
	// begin inline asm
	ld.global.nc.v4.f32 {%f129,%f130,%f131,%f132}, [%rd9];
	// end inline asm
	add.s32 	%r46, %r9, %r44;
	st.shared.f32 	[%r46], %f129;
	st.shared.f32 	[%r46+4], %f130;
	st.shared.f32 	[%r46+8], %f131;
	st.shared.f32 	[%r46+12], %f132;
	add.s32 	%r47, %r45, %r32;
	mul.wide.u32 	%rd18, %r47, 4;
	add.s64 	%rd10, %rd7, %rd18;
	// begin inline asm
	ld.global.nc.v4.f32 {%f133,%f134,%f135,%f136}, [%rd10];
	// end inline asm
	st.shared.f32 	[%r46+256], %f133;
	st.shared.f32 	[%r46+260], %f134;
	st.shared.f32 	[%r46+264], %f135;
	st.shared.f32 	[%r46+268], %f136;
	add.s32 	%r48, %r47, %r32;
	mul.wide.u32 	%rd19, %r48, 4;
	add.s64 	%rd11, %rd7, %rd19;
	// begin inline asm
	ld.global.nc.v4.f32 {%f137,%f138,%f139,%f140}, [%rd11];
	// end inline asm
	st.shared.f32 	[%r46+512], %f137;
	st.shared.f32 	[%r46+516], %f138;
	st.shared.f32 	[%r46+520], %f139;
	st.shared.f32 	[%r46+524], %f140;
	add.s32 	%r49, %r48, %r32;
	mul.wide.u32 	%rd20, %r49, 4;
	add.s64 	%rd12, %rd7, %rd20;
	// begin inline asm
	ld.global.nc.v4.f32 {%f141,%f142,%f143,%f144}, [%rd12];
	// end inline asm
	st.shared.f32 	[%r46+768], %f141;
	st.shared.f32 	[%r46+772], %f142;
	st.shared.f32 	[%r46+776], %f143;
	st.shared.f32 	[%r46+780], %f144;
	add.s32 	%r50, %r49, %r32;
	mul.wide.u32 	%rd21, %r50, 4;
	add.s64 	%rd13, %rd7, %rd21;
	// begin inline asm
	ld.global.nc.v4.f32 {%f145,%f146,%f147,%f148}, [%rd13];
	// end inline asm
	st.shared.f32 	[%r46+1024], %f145;
	st.shared.f32 	[%r46+1028], %f146;
	st.shared.f32 	[%r46+1032], %f147;
	st.shared.f32 	[%r46+1036], %f148;
	add.s32 	%r51, %r50, %r32;
	mul.wide.u32 	%rd22, %r51, 4;
	add.s64 	%rd14, %rd7, %rd22;
	// begin inline asm
	ld.global.nc.v4.f32 {%f149,%f150,%f151,%f152}, [%rd14];
	// end inline asm
	st.shared.f32 	[%r46+1280], %f149;
	st.shared.f32 	[%r46+1284], %f150;
	st.shared.f32 	[%r46+1288], %f151;
	st.shared.f32 	[%r46+1292], %f152;
	add.s32 	%r52, %r51, %r32;
	mul.wide.u32 	%rd23, %r52, 4;
	add.s64 	%rd15, %rd7, %rd23;
	// begin inline asm
	ld.global.nc.v4.f32 {%f153,%f154,%f155,%f156}, [%rd15];
	// end inline asm
	st.shared.f32 	[%r46+1536], %f153;
	st.shared.f32 	[%r46+1540], %f154;
	st.shared.f32 	[%r46+1544], %f155;
	st.shared.f32 	[%r46+1548], %f156;
	add.s32 	%r53, %r52, %r32;
	mul.wide.u32 	%rd24, %r53, 4;
	add.s64 	%rd16, %rd7, %rd24;
	// begin inline asm
	ld.global.nc.v4.f32 {%f157,%f158,%f159,%f160}, [%rd16];
	// end inline asm
	st.shared.f32 	[%r46+1792], %f157;
	st.shared.f32 	[%r46+1796], %f158;
	st.shared.f32 	[%r46+1800], %f159;
	st.shared.f32 	[%r46+1804], %f160;
	bra.uni 	$L__BB0_3;
$L__BB0_2:
	shl.b32 	%r41, %r94, 2;
	add.s32 	%r42, %r9, %r41;
	mov.b32 	%r43, 0;
	st.shared.u32 	[%r42], %r43;
	st.shared.u32 	[%r42+4], %r43;
	st.shared.u32 	[%r42+8], %r43;
	st.shared.u32 	[%r42+12], %r43;
	st.shared.u32 	[%r42+256], %r43;
	st.shared.u32 	[%r42+260], %r43;
	st.shared.u32 	[%r42+264], %r43;
	st.shared.u32 	[%r42+268], %r43;
	st.shared.u32 	[%r42+512], %r43;
	st.shared.u32 	[%r42+516], %r43;
	st.shared.u32 	[%r42+520], %r43;
	st.shared.u32 	[%r42+524], %r43;
	st.shared.u32 	[%r42+768], %r43;
	st.shared.u32 	[%r42+772], %r43;
	st.shared.u32 	[%r42+776], %r43;
	st.shared.u32 	[%r42+780], %r43;
	st.shared.u32 	[%r42+1024], %r43;
	st.shared.u32 	[%r42+1028], %r43;
	st.shared.u32 	[%r42+1032], %r43;
	st.shared.u32 	[%r42+1036], %r43;
	st.shared.u32 	[%r42+1280], %r43;
	st.shared.u32 	[%r42+1284], %r43;
	st.shared.u32 	[%r42+1288], %r43;
	st.shared.u32 	[%r42+1292], %r43;
	st.shared.u32 	[%r42+1536], %r43;
	st.shared.u32 	[%r42+1540], %r43;
	st.shared.u32 	[%r42+1544], %r43;
	st.shared.u32 	[%r42+1548], %r43;
	st.shared.u32 	[%r42+1792], %r43;
	st.shared.u32 	[%r42+1796], %r43;
	st.shared.u32 	[%r42+1800], %r43;
	st.shared.u32 	[%r42+1804], %r43;
$L__BB0_3:
	setp.ge.s32 	%p4, %r95, %r32;
	add.s32 	%r10, %r6, 3;
	setp.ge.s32 	%p5, %r10, %r30;
	or.pred  	%p6, %p4, %p5;
	@%p6 bra 	$L__BB0_5;
	ld.param.u64 	%rd73, [_Z6matmulPfPKfS1_iii_param_2];
	shl.b32 	%r60, %r34, 4;
	mad.lo.s32 	%r61, %r95, %r30, %r6;
	mul.wide.s32 	%rd33, %r61, 4;
	add.s64 	%rd25, %rd73, %rd33;
	// begin inline asm
	ld.global.nc.v4.f32 {%f161,%f162,%f163,%f164}, [%rd25];
	// end inline asm
	shl.b32 	%r62, %r95, 8;
	mov.u32 	%r63, _ZZ6matmulPfPKfS1_iiiE2Bs;
	add.s32 	%r64, %r63, %r62;
	add.s32 	%r65, %r64, %r60;
	st.shared.f32 	[%r65], %f161;
	st.shared.f32 	[%r65+4], %f162;
	st.shared.f32 	[%r65+8], %f163;
	st.shared.f32 	[%r65+12], %f164;
	mul.wide.s32 	%rd34, %r30, 4;
	add.s64 	%rd26, %rd25, %rd34;
	// begin inline asm
	ld.global.nc.v4.f32 {%f165,%f166,%f167,%f168}, [%rd26];
	// end inline asm
	st.shared.f32 	[%r65+256], %f165;
	st.shared.f32 	[%r65+260], %f166;
	st.shared.f32 	[%r65+264], %f167;
	st.shared.f32 	[%r65+268], %f168;
	add.s64 	%rd27, %rd26, %rd34;
	// begin inline asm
	ld.global.nc.v4.f32 {%f169,%f170,%f171,%f172}, [%rd27];
	// end inline asm
	st.shared.f32 	[%r65+512], %f169;
	st.shared.f32 	[%r65+516], %f170;
	st.shared.f32 	[%r65+520], %f171;
	st.shared.f32 	[%r65+524], %f172;
	add.s64 	%rd28, %rd27, %rd34;
	// begin inline asm
	ld.global.nc.v4.f32 {%f173,%f174,%f175,%f176}, [%rd28];
	// end inline asm
	st.shared.f32 	[%r65+768], %f173;
	st.shared.f32 	[%r65+772], %f174;
	st.shared.f32 	[%r65+776], %f175;
	st.shared.f32 	[%r65+780], %f176;
	add.s64 	%rd29, %rd28, %rd34;
	// begin inline asm
	ld.global.nc.v4.f32 {%f177,%f178,%f179,%f180}, [%rd29];
	// end inline asm
	st.shared.f32 	[%r65+1024], %f177;
	st.shared.f32 	[%r65+1028], %f178;
	st.shared.f32 	[%r65+1032], %f179;
	st.shared.f32 	[%r65+1036], %f180;
	add.s64 	%rd30, %rd29, %rd34;
	// begin inline asm
	ld.global.nc.v4.f32 {%f181,%f182,%f183,%f184}, [%rd30];
	// end inline asm
	st.shared.f32 	[%r65+1280], %f181;
	st.shared.f32 	[%r65+1284], %f182;
	st.shared.f32 	[%r65+1288], %f183;
	st.shared.f32 	[%r65+1292], %f184;
	add.s64 	%rd31, %rd30, %rd34;
	// begin inline asm
	ld.global.nc.v4.f32 {%f185,%f186,%f187,%f188}, [%rd31];
	// end inline asm
	st.shared.f32 	[%r65+1536], %f185;
	st.shared.f32 	[%r65+1540], %f186;
	st.shared.f32 	[%r65+1544], %f187;
	st.shared.f32 	[%r65+1548], %f188;
	add.s64 	%rd32, %rd31, %rd34;
	// begin inline asm
	ld.global.nc.v4.f32 {%f189,%f190,%f191,%f192}, [%rd32];
	// end inline asm
	st.shared.f32 	[%r65+1792], %f189;
	st.shared.f32 	[%r65+1796], %f190;
	st.shared.f32 	[%r65+1800], %f191;
	st.shared.f32 	[%r65+1804], %f192;
	bra.uni 	$L__BB0_6;
$L__BB0_5:
	shl.b32 	%r54, %r95, 8;
	mov.u32 	%r55, _ZZ6matmulPfPKfS1_iiiE2Bs;
	add.s32 	%r56, %r55, %r54;
	shl.b32 	%r57, %r94, 2;
	add.s32 	%r58, %r56, %r57;
	mov.b32 	%r59, 0;
	st.shared.u32 	[%r58], %r59;
	st.shared.u32 	[%r58+4], %r59;
	st.shared.u32 	[%r58+8], %r59;
	st.shared.u32 	[%r58+12], %r59;
	st.shared.u32 	[%r58+256], %r59;
	st.shared.u32 	[%r58+260], %r59;
	st.shared.u32 	[%r58+264], %r59;
	st.shared.u32 	[%r58+268], %r59;
	st.shared.u32 	[%r58+512], %r59;
	st.shared.u32 	[%r58+516], %r59;
	st.shared.u32 	[%r58+520], %r59;
	st.shared.u32 	[%r58+524], %r59;
	st.shared.u32 	[%r58+768], %r59;
	st.shared.u32 	[%r58+772], %r59;
	st.shared.u32 	[%r58+776], %r59;
	st.shared.u32 	[%r58+780], %r59;
	st.shared.u32 	[%r58+1024], %r59;
	st.shared.u32 	[%r58+1028], %r59;
	st.shared.u32 	[%r58+1032], %r59;
	st.shared.u32 	[%r58+1036], %r59;
	st.shared.u32 	[%r58+1280], %r59;
	st.shared.u32 	[%r58+1284], %r59;
	st.shared.u32 	[%r58+1288], %r59;
	st.shared.u32 	[%r58+1292], %r59;
	st.shared.u32 	[%r58+1536], %r59;
	st.shared.u32 	[%r58+1540], %r59;
	st.shared.u32 	[%r58+1544], %r59;
	st.shared.u32 	[%r58+1548], %r59;
	st.shared.u32 	[%r58+1792], %r59;
	st.shared.u32 	[%r58+1796], %r59;
	st.shared.u32 	[%r58+1800], %r59;
	st.shared.u32 	[%r58+1804], %r59;
$L__BB0_6:
	bar.sync 	0;
	setp.lt.u32 	%p7, %r7, 64;
	mov.f32 	%f2979, 0f00000000;
	mov.f32 	%f2980, %f2979;
	mov.f32 	%f2981, %f2979;
	mov.f32 	%f2982, %f2979;
	mov.f32 	%f2983, %f2979;
	mov.f32 	%f2984, %f2979;
	mov.f32 	%f2985, %f2979;
	mov.f32 	%f2986, %f2979;
	mov.f32 	%f2987, %f2979;
	mov.f32 	%f2988, %f2979;
	mov.f32 	%f2989, %f2979;
	mov.f32 	%f2990, %f2979;
	mov.f32 	%f2991, %f2979;
	mov.f32 	%f2992, %f2979;
	mov.f32 	%f2993, %f2979;
	mov.f32 	%f2994, %f2979;
	mov.f32 	%f2995, %f2979;
	mov.f32 	%f2996, %f2979;
	mov.f32 	%f2997, %f2979;
	mov.f32 	%f2998, %f2979;
	mov.f32 	%f2999, %f2979;
	mov.f32 	%f3000, %f2979;
	mov.f32 	%f3001, %f2979;
	mov.f32 	%f3002, %f2979;
	mov.f32 	%f3003, %f2979;
	mov.f32 	%f3004, %f2979;
	mov.f32 	%f3005, %f2979;
	mov.f32 	%f3006, %f2979;
	mov.f32 	%f3007, %f2979;
	mov.f32 	%f3008, %f2979;
	mov.f32 	%f3009, %f2979;
	mov.f32 	%f3010, %f2979;
	@%p7 bra 	$L__BB0_15;
	shl.b32 	%r67, %r34, 4;
	mov.u32 	%r68, _ZZ6matmulPfPKfS1_iiiE2Bs;
	add.s32 	%r11, %r68, %r67;
	add.s32 	%r12, %r9, %r67;
	shl.b32 	%r69, %r95, 8;
	add.s32 	%r13, %r11, %r69;
	neg.s32 	%r97, %r8;
	add.s32 	%r70, %r95, 64;
	mad.lo.s32 	%r71, %r30, %r70, %r4;
	add.s32 	%r96, %r71, %r94;
	mul.wide.s32 	%rd35, %r32, 4;
	add.s64 	%rd1, %rd7, %rd35;
	mad.lo.s32 	%r72, %r3, %r32, %r94;
	add.s32 	%r93, %r72, 64;
	mul.wide.s32 	%rd36, %r32, 8;
	add.s64 	%rd2, %rd7, %rd36;
	mul.wide.s32 	%rd37, %r32, 12;
	add.s64 	%rd3, %rd7, %rd37;
	mul.wide.s32 	%rd38, %r32, 16;
	add.s64 	%rd4, %rd7, %rd38;
	mul.wide.s32 	%rd39, %r32, 24;
	add.s64 	%rd5, %rd7, %rd39;
	mov.b32 	%r98, 0;
	mov.f32 	%f2979, 0f00000000;
$L__BB0_8:
	ld.shared.f32 	%f195, [%r9];
	ld.shared.f32 	%f196, [%r9+4];
	ld.shared.f32 	%f197, [%r9+8];
	ld.shared.f32 	%f198, [%r9+12];
	ld.shared.f32 	%f199, [%r9+16];
	ld.shared.f32 	%f200, [%r9+20];
	ld.shared.f32 	%f201, [%r9+24];
	ld.shared.f32 	%f202, [%r9+28];
	ld.shared.f32 	%f203, [%r9+32];
	ld.shared.f32 	%f204, [%r9+36];
	ld.shared.f32 	%f205, [%r9+40];
	ld.shared.f32 	%f206, [%r9+44];
	ld.shared.f32 	%f207, [%r9+48];
	ld.shared.f32 	%f208, [%r9+52];
	ld.shared.f32 	%f209, [%r9+56];
	ld.shared.f32 	%f210, [%r9+60];
	ld.shared.f32 	%f211, [%r9+256];
	ld.shared.f32 	%f212, [%r9+260];
	ld.shared.f32 	%f213, [%r9+264];
	ld.shared.f32 	%f214, [%r9+268];
	ld.shared.f32 	%f215, [%r9+272];
	ld.shared.f32 	%f216, [%r9+276];
	ld.shared.f32 	%f217, [%r9+280];
	ld.shared.f32 	%f218, [%r9+284];
	ld.shared.f32 	%f219, [%r9+288];
	ld.shared.f32 	%f220, [%r9+292];
	ld.shared.f32 	%f221, [%r9+296];
	ld.shared.f32 	%f222, [%r9+300];
	ld.shared.f32 	%f223, [%r9+304];
	ld.shared.f32 	%f224, [%r9+308];
	ld.shared.f32 	%f225, [%r9+312];
	ld.shared.f32 	%f226, [%r9+316];
	ld.shared.f32 	%f227, [%r9+512];
	ld.shared.f32 	%f228, [%r9+516];
	ld.shared.f32 	%f229, [%r9+520];
	ld.shared.f32 	%f230, [%r9+524];
	ld.shared.f32 	%f231, [%r9+528];
	ld.shared.f32 	%f232, [%r9+532];
	ld.shared.f32 	%f233, [%r9+536];
	ld.shared.f32 	%f234, [%r9+540];
	ld.shared.f32 	%f235, [%r9+544];
	ld.shared.f32 	%f236, [%r9+548];
	ld.shared.f32 	%f237, [%r9+552];
	ld.shared.f32 	%f238, [%r9+556];
	ld.shared.f32 	%f239, [%r9+560];
	ld.shared.f32 	%f240, [%r9+564];
	ld.shared.f32 	%f241, [%r9+568];
	ld.shared.f32 	%f242, [%r9+572];
	ld.shared.f32 	%f243, [%r9+768];
	ld.shared.f32 	%f244, [%r9+772];
	ld.shared.f32 	%f245, [%r9+776];
	ld.shared.f32 	%f246, [%r9+780];
	ld.shared.f32 	%f247, [%r9+784];
	ld.shared.f32 	%f248, [%r9+788];
	ld.shared.f32 	%f249, [%r9+792];
	ld.shared.f32 	%f250, [%r9+796];
	ld.shared.f32 	%f251, [%r9+800];
	ld.shared.f32 	%f252, [%r9+804];
	ld.shared.f32 	%f253, [%r9+808];
	ld.shared.f32 	%f254, [%r9+812];
	ld.shared.f32 	%f255, [%r9+816];
	ld.shared.f32 	%f256, [%r9+820];
	ld.shared.f32 	%f257, [%r9+824];
	ld.shared.f32 	%f258, [%r9+828];
	ld.shared.f32 	%f259, [%r9+1024];
	ld.shared.f32 	%f260, [%r9+1028];
	ld.shared.f32 	%f261, [%r9+1032];
	ld.shared.f32 	%f262, [%r9+1036];
	ld.shared.f32 	%f263, [%r9+1040];
	ld.shared.f32 	%f264, [%r9+1044];
	ld.shared.f32 	%f265, [%r9+1048];
	ld.shared.f32 	%f266, [%r9+1052];
	ld.shared.f32 	%f267, [%r9+1056];
	ld.shared.f32 	%f268, [%r9+1060];
	ld.shared.f32 	%f269, [%r9+1064];
	ld.shared.f32 	%f270, [%r9+1068];
	ld.shared.f32 	%f271, [%r9+1072];
	ld.shared.f32 	%f272, [%r9+1076];
	ld.shared.f32 	%f273, [%r9+1080];
	ld.shared.f32 	%f274, [%r9+1084];
	ld.shared.f32 	%f275, [%r9+1280];
	ld.shared.f32 	%f276, [%r9+1284];
	ld.shared.f32 	%f277, [%r9+1288];
	ld.shared.f32 	%f278, [%r9+1292];
	ld.shared.f32 	%f279, [%r9+1296];
	ld.shared.f32 	%f280, [%r9+1300];
	ld.shared.f32 	%f281, [%r9+1304];
	ld.shared.f32 	%f282, [%r9+1308];
	ld.shared.f32 	%f283, [%r9+1312];
	ld.shared.f32 	%f284, [%r9+1316];
	ld.shared.f32 	%f285, [%r9+1320];
	ld.shared.f32 	%f286, [%r9+1324];
	ld.shared.f32 	%f287, [%r9+1328];
	ld.shared.f32 	%f288, [%r9+1332];
	ld.shared.f32 	%f289, [%r9+1336];
	ld.shared.f32 	%f290, [%r9+1340];
	ld.shared.f32 	%f291, [%r9+1536];
	ld.shared.f32 	%f292, [%r9+1540];
	ld.shared.f32 	%f293, [%r9+1544];
	ld.shared.f32 	%f294, [%r9+1548];
	ld.shared.f32 	%f295, [%r9+1552];
	ld.shared.f32 	%f296, [%r9+1556];
	ld.shared.f32 	%f297, [%r9+1560];
	ld.shared.f32 	%f298, [%r9+1564];
	ld.shared.f32 	%f299, [%r9+1568];
	ld.shared.f32 	%f300, [%r9+1572];
	ld.shared.f32 	%f301, [%r9+1576];
	ld.shared.f32 	%f302, [%r9+1580];
	ld.shared.f32 	%f303, [%r9+1584];
	ld.shared.f32 	%f304, [%r9+1588];
	ld.shared.f32 	%f305, [%r9+1592];
	ld.shared.f32 	%f306, [%r9+1596];
	ld.shared.f32 	%f307, [%r9+1792];
	ld.shared.f32 	%f308, [%r9+1796];
	ld.shared.f32 	%f309, [%r9+1800];
	ld.shared.f32 	%f310, [%r9+1804];
	ld.shared.f32 	%f311, [%r9+1808];
	ld.shared.f32 	%f312, [%r9+1812];
	ld.shared.f32 	%f313, [%r9+1816];
	ld.shared.f32 	%f314, [%r9+1820];
	ld.shared.f32 	%f315, [%r9+1824];
	ld.shared.f32 	%f316, [%r9+1828];
	ld.shared.f32 	%f317, [%r9+1832];
	ld.shared.f32 	%f318, [%r9+1836];
	ld.shared.f32 	%f319, [%r9+1840];
	ld.shared.f32 	%f320, [%r9+1844];
	ld.shared.f32 	%f321, [%r9+1848];
	ld.shared.f32 	%f322, [%r9+1852];
	ld.shared.f32 	%f323, [%r11];
	ld.shared.f32 	%f324, [%r11+256];
	ld.shared.f32 	%f325, [%r11+512];
	ld.shared.f32 	%f326, [%r11+768];
	ld.shared.f32 	%f327, [%r11+1024];
	ld.shared.f32 	%f328, [%r11+1280];
	ld.shared.f32 	%f329, [%r11+1536];
	ld.shared.f32 	%f330, [%r11+1792];
	ld.shared.f32 	%f331, [%r11+2048];
	ld.shared.f32 	%f332, [%r11+2304];
	ld.shared.f32 	%f333, [%r11+2560];
	ld.shared.f32 	%f334, [%r11+2816];
	ld.shared.f32 	%f335, [%r11+3072];
	ld.shared.f32 	%f336, [%r11+3328];
	ld.shared.f32 	%f337, [%r11+3584];
	ld.shared.f32 	%f338, [%r11+3840];
	ld.shared.f32 	%f339, [%r11+4];
	ld.shared.f32 	%f340, [%r11+260];
	ld.shared.f32 	%f341, [%r11+516];
	ld.shared.f32 	%f342, [%r11+772];
	ld.shared.f32 	%f343, [%r11+1028];
	ld.shared.f32 	%f344, [%r11+1284];
	ld.shared.f32 	%f345, [%r11+1540];
	ld.shared.f32 	%f346, [%r11+1796];
	ld.shared.f32 	%f347, [%r11+2052];
	ld.shared.f32 	%f348, [%r11+2308];
	ld.shared.f32 	%f349, [%r11+2564];
	ld.shared.f32 	%f350, [%r11+2820];
	ld.shared.f32 	%f351, [%r11+3076];
	ld.shared.f32 	%f352, [%r11+3332];
	ld.shared.f32 	%f353, [%r11+3588];
	ld.shared.f32 	%f354, [%r11+3844];
	ld.shared.f32 	%f355, [%r11+8];
	ld.shared.f32 	%f356, [%r11+264];
	ld.shared.f32 	%f357, [%r11+520];
	ld.shared.f32 	%f358, [%r11+776];
	ld.shared.f32 	%f359, [%r11+1032];
	ld.shared.f32 	%f360, [%r11+1288];
	ld.shared.f32 	%f361, [%r11+1544];
	ld.shared.f32 	%f362, [%r11+1800];
	ld.shared.f32 	%f363, [%r11+2056];
	ld.shared.f32 	%f364, [%r11+2312];
	ld.shared.f32 	%f365, [%r11+2568];
	ld.shared.f32 	%f366, [%r11+2824];
	ld.shared.f32 	%f367, [%r11+3080];
	ld.shared.f32 	%f368, [%r11+3336];
	ld.shared.f32 	%f369, [%r11+3592];
	ld.shared.f32 	%f370, [%r11+3848];
	ld.shared.f32 	%f371, [%r11+12];
	ld.shared.f32 	%f372, [%r11+268];
	ld.shared.f32 	%f373, [%r11+524];
	ld.shared.f32 	%f374, [%r11+780];
	ld.shared.f32 	%f375, [%r11+1036];
	ld.shared.f32 	%f376, [%r11+1292];
	ld.shared.f32 	%f377, [%r11+1548];
	ld.shared.f32 	%f378, [%r11+1804];
	ld.shared.f32 	%f379, [%r11+2060];
	ld.shared.f32 	%f380, [%r11+2316];
	ld.shared.f32 	%f381, [%r11+2572];
	ld.shared.f32 	%f382, [%r11+2828];
	ld.shared.f32 	%f383, [%r11+3084];
	ld.shared.f32 	%f384, [%r11+3340];
	ld.shared.f32 	%f385, [%r11+3596];
	ld.shared.f32 	%f386, [%r11+3852];
	fma.rn.f32 	%f387, %f195, %f323, %f2979;
	fma.rn.f32 	%f388, %f196, %f324, %f387;
	fma.rn.f32 	%f389, %f197, %f325, %f388;
	fma.rn.f32 	%f390, %f198, %f326, %f389;
	fma.rn.f32 	%f391, %f199, %f327, %f390;
	fma.rn.f32 	%f392, %f200, %f328, %f391;
	fma.rn.f32 	%f393, %f201, %f329, %f392;
	fma.rn.f32 	%f394, %f202, %f330, %f393;
	fma.rn.f32 	%f395, %f203, %f331, %f394;
	fma.rn.f32 	%f396, %f204, %f332, %f395;
	fma.rn.f32 	%f397, %f205, %f333, %f396;
	fma.rn.f32 	%f398, %f206, %f334, %f397;
	fma.rn.f32 	%f399, %f207, %f335, %f398;
	fma.rn.f32 	%f400, %f208, %f336, %f399;
	fma.rn.f32 	%f401, %f209, %f337, %f400;
	fma.rn.f32 	%f402, %f210, %f338, %f401;
	fma.rn.f32 	%f403, %f195, %f339, %f2980;
	fma.rn.f32 	%f404, %f196, %f340, %f403;
	fma.rn.f32 	%f405, %f197, %f341, %f404;
	fma.rn.f32 	%f406, %f198, %f342, %f405;
	fma.rn.f32 	%f407, %f199, %f343, %f406;
	fma.rn.f32 	%f408, %f200, %f344, %f407;
	fma.rn.f32 	%f409, %f201, %f345, %f408;
	fma.rn.f32 	%f410, %f202, %f346, %f409;
	fma.rn.f32 	%f411, %f203, %f347, %f410;
	fma.rn.f32 	%f412, %f204, %f348, %f411;
	fma.rn.f32 	%f413, %f205, %f349, %f412;
	fma.rn.f32 	%f414, %f206, %f350, %f413;
	fma.rn.f32 	%f415, %f207, %f351, %f414;
	fma.rn.f32 	%f416, %f208, %f352, %f415;
	fma.rn.f32 	%f417, %f209, %f353, %f416;
	fma.rn.f32 	%f418, %f210, %f354, %f417;
	fma.rn.f32 	%f419, %f195, %f355, %f2981;
	fma.rn.f32 	%f420, %f196, %f356, %f419;
	fma.rn.f32 	%f421, %f197, %f357, %f420;
	fma.rn.f32 	%f422, %f198, %f358, %f421;
	fma.rn.f32 	%f423, %f199, %f359, %f422;
	fma.rn.f32 	%f424, %f200, %f360, %f423;
	fma.rn.f32 	%f425, %f201, %f361, %f424;
	fma.rn.f32 	%f426, %f202, %f362, %f425;
	fma.rn.f32 	%f427, %f203, %f363, %f426;
	fma.rn.f32 	%f428, %f204, %f364, %f427;
	fma.rn.f32 	%f429, %f205, %f365, %f428;
	fma.rn.f32 	%f430, %f206, %f366, %f429;
	fma.rn.f32 	%f431, %f207, %f367, %f430;
	fma.rn.f32 	%f432, %f208, %f368, %f431;
	fma.rn.f32 	%f433, %f209, %f369, %f432;
	fma.rn.f32 	%f434, %f210, %f370, %f433;
	fma.rn.f32 	%f435, %f195, %f371, %f2982;
	fma.rn.f32 	%f436, %f196, %f372, %f435;
	fma.rn.f32 	%f437, %f197, %f373, %f436;
	fma.rn.f32 	%f438, %f198, %f374, %f437;
	fma.rn.f32 	%f439, %f199, %f375, %f438;
	fma.rn.f32 	%f440, %f200, %f376, %f439;
	fma.rn.f32 	%f441, %f201, %f377, %f440;
	fma.rn.f32 	%f442, %f202, %f378, %f441;
	fma.rn.f32 	%f443, %f203, %f379, %f442;
	fma.rn.f32 	%f444, %f204, %f380, %f443;
	fma.rn.f32 	%f445, %f205, %f381, %f444;
	fma.rn.f32 	%f446, %f206, %f382, %f445;
	fma.rn.f32 	%f447, %f207, %f383, %f446;
	fma.rn.f32 	%f448, %f208, %f384, %f447;
	fma.rn.f32 	%f449, %f209, %f385, %f448;
	fma.rn.f32 	%f450, %f210, %f386, %f449;
	fma.rn.f32 	%f451, %f211, %f323, %f2983;
	fma.rn.f32 	%f452, %f212, %f324, %f451;
	fma.rn.f32 	%f453, %f213, %f325, %f452;
	fma.rn.f32 	%f454, %f214, %f326, %f453;
	fma.rn.f32 	%f455, %f215, %f327, %f454;
	fma.rn.f32 	%f456, %f216, %f328, %f455;
	fma.rn.f32 	%f457, %f217, %f329, %f456;
	fma.rn.f32 	%f458, %f218, %f330, %f457;
	fma.rn.f32 	%f459, %f219, %f331, %f458;
	fma.rn.f32 	%f460, %f220, %f332, %f459;
	fma.rn.f32 	%f461, %f221, %f333, %f460;
	fma.rn.f32 	%f462, %f222, %f334, %f461;
	fma.rn.f32 	%f463, %f223, %f335, %f462;
	fma.rn.f32 	%f464, %f224, %f336, %f463;
	fma.rn.f32 	%f465, %f225, %f337, %f464;
	fma.rn.f32 	%f466, %f226, %f338, %f465;
	fma.rn.f32 	%f467, %f211, %f339, %f2984;
	fma.rn.f32 	%f468, %f212, %f340, %f467;
	fma.rn.f32 	%f469, %f213, %f341, %f468;
	fma.rn.f32 	%f470, %f214, %f342, %f469;
	fma.rn.f32 	%f471, %f215, %f343, %f470;
	fma.rn.f32 	%f472, %f216, %f344, %f471;
	fma.rn.f32 	%f473, %f217, %f345, %f472;
	fma.rn.f32 	%f474, %f218, %f346, %f473;
	fma.rn.f32 	%f475, %f219, %f347, %f474;
	fma.rn.f32 	%f476, %f220, %f348, %f475;
	fma.rn.f32 	%f477, %f221, %f349, %f476;
	fma.rn.f32 	%f478, %f222, %f350, %f477;
	fma.rn.f32 	%f479, %f223, %f351, %f478;
	fma.rn.f32 	%f480, %f224, %f352, %f479;
	fma.rn.f32 	%f481, %f225, %f353, %f480;
	fma.rn.f32 	%f482, %f226, %f354, %f481;
	fma.rn.f32 	%f483, %f211, %f355, %f2985;
	fma.rn.f32 	%f484, %f212, %f356, %f483;
	fma.rn.f32 	%f485, %f213, %f357, %f484;
	fma.rn.f32 	%f486, %f214, %f358, %f485;
	fma.rn.f32 	%f487, %f215, %f359, %f486;
	fma.rn.f32 	%f488, %f216, %f360, %f487;
	fma.rn.f32 	%f489, %f217, %f361, %f488;
	fma.rn.f32 	%f490, %f218, %f362, %f489;
	fma.rn.f32 	%f491, %f219, %f363, %f490;
	fma.rn.f32 	%f492, %f220, %f364, %f491;
	fma.rn.f32 	%f493, %f221, %f365, %f492;
	fma.rn.f32 	%f494, %f222, %f366, %f493;
	fma.rn.f32 	%f495, %f223, %f367, %f494;
	fma.rn.f32 	%f496, %f224, %f368, %f495;
	fma.rn.f32 	%f497, %f225, %f369, %f496;
	fma.rn.f32 	%f498, %f226, %f370, %f497;
	fma.rn.f32 	%f499, %f211, %f371, %f2986;
	fma.rn.f32 	%f500, %f212, %f372, %f499;
	fma.rn.f32 	%f501, %f213, %f373, %f500;
	fma.rn.f32 	%f502, %f214, %f374, %f501;
	fma.rn.f32 	%f503, %f215, %f375, %f502;
	fma.rn.f32 	%f504, %f216, %f376, %f503;
	fma.rn.f32 	%f505, %f217, %f377, %f504;
	fma.rn.f32 	%f506, %f218, %f378, %f505;
	fma.rn.f32 	%f507, %f219, %f379, %f506;
	fma.rn.f32 	%f508, %f220, %f380, %f507;
	fma.rn.f32 	%f509, %f221, %f381, %f508;
	fma.rn.f32 	%f510, %f222, %f382, %f509;
	fma.rn.f32 	%f511, %f223, %f383, %f510;
	fma.rn.f32 	%f512, %f224, %f384, %f511;
	fma.rn.f32 	%f513, %f225, %f385, %f512;
	fma.rn.f32 	%f514, %f226, %f386, %f513;
	fma.rn.f32 	%f515, %f227, %f323, %f2987;
	fma.rn.f32 	%f516, %f228, %f324, %f515;
	fma.rn.f32 	%f517, %f229, %f325, %f516;
	fma.rn.f32 	%f518, %f230, %f326, %f517;
	fma.rn.f32 	%f519, %f231, %f327, %f518;
	fma.rn.f32 	%f520, %f232, %f328, %f519;
	fma.rn.f32 	%f521, %f233, %f329, %f520;
	fma.rn.f32 	%f522, %f234, %f330, %f521;
	fma.rn.f32 	%f523, %f235, %f331, %f522;
	fma.rn.f32 	%f524, %f236, %f332, %f523;
	fma.rn.f32 	%f525, %f237, %f333, %f524;
	fma.rn.f32 	%f526, %f238, %f334, %f525;
	fma.rn.f32 	%f527, %f239, %f335, %f526;
	fma.rn.f32 	%f528, %f240, %f336, %f527;
	fma.rn.f32 	%f529, %f241, %f337, %f528;
	fma.rn.f32 	%f530, %f242, %f338, %f529;
	fma.rn.f32 	%f531, %f227, %f339, %f2988;
	fma.rn.f32 	%f532, %f228, %f340, %f531;
	fma.rn.f32 	%f533, %f229, %f341, %f532;
	fma.rn.f32 	%f534, %f230, %f342, %f533;
	fma.rn.f32 	%f535, %f231, %f343, %f534;
	fma.rn.f32 	%f536, %f232, %f344, %f535;
	fma.rn.f32 	%f537, %f233, %f345, %f536;
	fma.rn.f32 	%f538, %f234, %f346, %f537;
	fma.rn.f32 	%f539, %f235, %f347, %f538;
	fma.rn.f32 	%f540, %f236, %f348, %f539;
	fma.rn.f32 	%f541, %f237, %f349, %f540;
	fma.rn.f32 	%f542, %f238, %f350, %f541;
	fma.rn.f32 	%f543, %f239, %f351, %f542;
	fma.rn.f32 	%f544, %f240, %f352, %f543;
	fma.rn.f32 	%f545, %f241, %f353, %f544;
	fma.rn.f32 	%f546, %f242, %f354, %f545;
	fma.rn.f32 	%f547, %f227, %f355, %f2989;
	fma.rn.f32 	%f548, %f228, %f356, %f547;
	fma.rn.f32 	%f549, %f229, %f357, %f548;
	fma.rn.f32 	%f550, %f230, %f358, %f549;
	fma.rn.f32 	%f551, %f231, %f359, %f550;
	fma.rn.f32 	%f552, %f232, %f360, %f551;
	fma.rn.f32 	%f553, %f233, %f361, %f552;
	fma.rn.f32 	%f554, %f234, %f362, %f553;
	fma.rn.f32 	%f555, %f235, %f363, %f554;
	fma.rn.f32 	%f556, %f236, %f364, %f555;
	fma.rn.f32 	%f557, %f237, %f365, %f556;
	fma.rn.f32 	%f558, %f238, %f366, %f557;
	fma.rn.f32 	%f559, %f239, %f367, %f558;
	fma.rn.f32 	%f560, %f240, %f368, %f559;
	fma.rn.f32 	%f561, %f241, %f369, %f560;
	fma.rn.f32 	%f562, %f242, %f370, %f561;
	fma.rn.f32 	%f563, %f227, %f371, %f2990;
	fma.rn.f32 	%f564, %f228, %f372, %f563;
	fma.rn.f32 	%f565, %f229, %f373, %f564;
	fma.rn.f32 	%f566, %f230, %f374, %f565;
	fma.rn.f32 	%f567, %f231, %f375, %f566;
	fma.rn.f32 	%f568, %f232, %f376, %f567;
	fma.rn.f32 	%f569, %f233, %f377, %f568;
	fma.rn.f32 	%f570, %f234, %f378, %f569;
	fma.rn.f32 	%f571, %f235, %f379, %f570;
	fma.rn.f32 	%f572, %f236, %f380, %f571;
	fma.rn.f32 	%f573, %f237, %f381, %f572;
	fma.rn.f32 	%f574, %f238, %f382, %f573;
	fma.rn.f32 	%f575, %f239, %f383, %f574;
	fma.rn.f32 	%f576, %f240, %f384, %f575;
	fma.rn.f32 	%f577, %f241, %f385, %f576;
	fma.rn.f32 	%f578, %f242, %f386, %f577;
	fma.rn.f32 	%f579, %f243, %f323, %f2991;
	fma.rn.f32 	%f580, %f244, %f324, %f579;
	fma.rn.f32 	%f581, %f245, %f325, %f580;
	fma.rn.f32 	%f582, %f246, %f326, %f581;
	fma.rn.f32 	%f583, %f247, %f327, %f582;
	fma.rn.f32 	%f584, %f248, %f328, %f583;
	fma.rn.f32 	%f585, %f249, %f329, %f584;
	fma.rn.f32 	%f586, %f250, %f330, %f585;
	fma.rn.f32 	%f587, %f251, %f331, %f586;
	fma.rn.f32 	%f588, %f252, %f332, %f587;
	fma.rn.f32 	%f589, %f253, %f333, %f588;
	fma.rn.f32 	%f590, %f254, %f334, %f589;
	fma.rn.f32 	%f591, %f255, %f335, %f590;
	fma.rn.f32 	%f592, %f256, %f336, %f591;
	fma.rn.f32 	%f593, %f257, %f337, %f592;
	fma.rn.f32 	%f594, %f258, %f338, %f593;
	fma.rn.f32 	%f595, %f243, %f339, %f2992;
	fma.rn.f32 	%f596, %f244, %f340, %f595;
	fma.rn.f32 	%f597, %f245, %f341, %f596;
	fma.rn.f32 	%f598, %f246, %f342, %f597;
	fma.rn.f32 	%f599, %f247, %f343, %f598;
	fma.rn.f32 	%f600, %f248, %f344, %f599;
	fma.rn.f32 	%f601, %f249, %f345, %f600;
	fma.rn.f32 	%f602, %f250, %f346, %f601;
	fma.rn.f32 	%f603, %f251, %f347, %f602;
	fma.rn.f32 	%f604, %f252, %f348, %f603;
	fma.rn.f32 	%f605, %f253, %f349, %f604;
	fma.rn.f32 	%f606, %f254, %f350, %f605;
	fma.rn.f32 	%f607, %f255, %f351, %f606;
	fma.rn.f32 	%f608, %f256, %f352, %f607;
	fma.rn.f32 	%f609, %f257, %f353, %f608;
	fma.rn.f32 	%f610, %f258, %f354, %f609;
	fma.rn.f32 	%f611, %f243, %f355, %f2993;
	fma.rn.f32 	%f612, %f244, %f356, %f611;
	fma.rn.f32 	%f613, %f245, %f357, %f612;
	fma.rn.f32 	%f614, %f246, %f358, %f613;
	fma.rn.f32 	%f615, %f247, %f359, %f614;
	fma.rn.f32 	%f616, %f248, %f360, %f615;
	fma.rn.f32 	%f617, %f249, %f361, %f616;
	fma.rn.f32 	%f618, %f250, %f362, %f617;
	fma.rn.f32 	%f619, %f251, %f363, %f618;
	fma.rn.f32 	%f620, %f252, %f364, %f619;
	fma.rn.f32 	%f621, %f253, %f365, %f620;
	fma.rn.f32 	%f622, %f254, %f366, %f621;
	fma.rn.f32 	%f623, %f255, %f367, %f622;
	fma.rn.f32 	%f624, %f256, %f368, %f623;
	fma.rn.f32 	%f625, %f257, %f369, %f624;
	fma.rn.f32 	%f626, %f258, %f370, %f625;
	fma.rn.f32 	%f627, %f243, %f371, %f2994;
	fma.rn.f32 	%f628, %f244, %f372, %f627;
	fma.rn.f32 	%f629, %f245, %f373, %f628;
	fma.rn.f32 	%f630, %f246, %f374, %f629;
	fma.rn.f32 	%f631, %f247, %f375, %f630;
	fma.rn.f32 	%f632, %f248, %f376, %f631;
	fma.rn.f32 	%f633, %f249, %f377, %f632;
	fma.rn.f32 	%f634, %f250, %f378, %f633;
	fma.rn.f32 	%f635, %f251, %f379, %f634;
	fma.rn.f32 	%f636, %f252, %f380, %f635;
	fma.rn.f32 	%f637, %f253, %f381, %f636;
	fma.rn.f32 	%f638, %f254, %f382, %f637;
	fma.rn.f32 	%f639, %f255, %f383, %f638;
	fma.rn.f32 	%f640, %f256, %f384, %f639;
	fma.rn.f32 	%f641, %f257, %f385, %f640;
	fma.rn.f32 	%f642, %f258, %f386, %f641;
	fma.rn.f32 	%f643, %f259, %f323, %f2995;
	fma.rn.f32 	%f644, %f260, %f324, %f643;
	fma.rn.f32 	%f645, %f261, %f325, %f644;
	fma.rn.f32 	%f646, %f262, %f326, %f645;
	fma.rn.f32 	%f647, %f263, %f327, %f646;
	fma.rn.f32 	%f648, %f264, %f328, %f647;
	fma.rn.f32 	%f649, %f265, %f329, %f648;
	fma.rn.f32 	%f650, %f266, %f330, %f649;
	fma.rn.f32 	%f651, %f267, %f331, %f650;
	fma.rn.f32 	%f652, %f268, %f332, %f651;
	fma.rn.f32 	%f653, %f269, %f333, %f652;
	fma.rn.f32 	%f654, %f270, %f334, %f653;
	fma.rn.f32 	%f655, %f271, %f335, %f654;
	fma.rn.f32 	%f656, %f272, %f336, %f655;
	fma.rn.f32 	%f657, %f273, %f337, %f656;
	fma.rn.f32 	%f658, %f274, %f338, %f657;
	fma.rn.f32 	%f659, %f259, %f339, %f2996;
	fma.rn.f32 	%f660, %f260, %f340, %f659;
	fma.rn.f32 	%f661, %f261, %f341, %f660;
	fma.rn.f32 	%f662, %f262, %f342, %f661;
	fma.rn.f32 	%f663, %f263, %f343, %f662;
	fma.rn.f32 	%f664, %f264, %f344, %f663;
	fma.rn.f32 	%f665, %f265, %f345, %f664;
	fma.rn.f32 	%f666, %f266, %f346, %f665;
	fma.rn.f32 	%f667, %f267, %f347, %f666;
	fma.rn.f32 	%f668, %f268, %f348, %f667;
	fma.rn.f32 	%f669, %f269, %f349, %f668;
	fma.rn.f32 	%f670, %f270, %f350, %f669;
	fma.rn.f32 	%f671, %f271, %f351, %f670;
	fma.rn.f32 	%f672, %f272, %f352, %f671;
	fma.rn.f32 	%f673, %f273, %f353, %f672;
	fma.rn.f32 	%f674, %f274, %f354, %f673;
	fma.rn.f32 	%f675, %f259, %f355, %f2997;
	fma.rn.f32 	%f676, %f260, %f356, %f675;
	fma.rn.f32 	%f677, %f261, %f357, %f676;
	fma.rn.f32 	%f678, %f262, %f358, %f677;
	fma.rn.f32 	%f679, %f263, %f359, %f678;
	fma.rn.f32 	%f680, %f264, %f360, %f679;
	fma.rn.f32 	%f681, %f265, %f361, %f680;
	fma.rn.f32 	%f682, %f266, %f362, %f681;
	fma.rn.f32 	%f683, %f267, %f363, %f682;
	fma.rn.f32 	%f684, %f268, %f364, %f683;
	fma.rn.f32 	%f685, %f269, %f365, %f684;
	fma.rn.f32 	%f686, %f270, %f366, %f685;
	fma.rn.f32 	%f687, %f271, %f367, %f686;
	fma.rn.f32 	%f688, %f272, %f368, %f687;
	fma.rn.f32 	%f689, %f273, %f369, %f688;
	fma.rn.f32 	%f690, %f274, %f370, %f689;
	fma.rn.f32 	%f691, %f259, %f371, %f2998;
	fma.rn.f32 	%f692, %f260, %f372, %f691;
	fma.rn.f32 	%f693, %f261, %f373, %f692;
	fma.rn.f32 	%f694, %f262, %f374, %f693;
	fma.rn.f32 	%f695, %f263, %f375, %f694;
	fma.rn.f32 	%f696, %f264, %f376, %f695;
	fma.rn.f32 	%f697, %f265, %f377, %f696;
	fma.rn.f32 	%f698, %f266, %f378, %f697;
	fma.rn.f32 	%f699, %f267, %f379, %f698;
	fma.rn.f32 	%f700, %f268, %f380, %f699;
	fma.rn.f32 	%f701, %f269, %f381, %f700;
	fma.rn.f32 	%f702, %f270, %f382, %f701;
	fma.rn.f32 	%f703, %f271, %f383, %f702;
	fma.rn.f32 	%f704, %f272, %f384, %f703;
	fma.rn.f32 	%f705, %f273, %f385, %f704;
	fma.rn.f32 	%f706, %f274, %f386, %f705;
	fma.rn.f32 	%f707, %f275, %f323, %f2999;
	fma.rn.f32 	%f708, %f276, %f324, %f707;
	fma.rn.f32 	%f709, %f277, %f325, %f708;
	fma.rn.f32 	%f710, %f278, %f326, %f709;
	fma.rn.f32 	%f711, %f279, %f327, %f710;
	fma.rn.f32 	%f712, %f280, %f328, %f711;
	fma.rn.f32 	%f713, %f281, %f329, %f712;
	fma.rn.f32 	%f714, %f282, %f330, %f713;
	fma.rn.f32 	%f715, %f283, %f331, %f714;
	fma.rn.f32 	%f716, %f284, %f332, %f715;
	fma.rn.f32 	%f717, %f285, %f333, %f716;
	fma.rn.f32 	%f718, %f286, %f334, %f717;
	fma.rn.f32 	%f719, %f287, %f335, %f718;
	fma.rn.f32 	%f720, %f288, %f336, %f719;
	fma.rn.f32 	%f721, %f289, %f337, %f720;
	fma.rn.f32 	%f722, %f290, %f338, %f721;
	fma.rn.f32 	%f723, %f275, %f339, %f3000;
	fma.rn.f32 	%f724, %f276, %f340, %f723;
	fma.rn.f32 	%f725, %f277, %f341, %f724;
	fma.rn.f32 	%f726, %f278, %f342, %f725;
	fma.rn.f32 	%f727, %f279, %f343, %f726;
	fma.rn.f32 	%f728, %f280, %f344, %f727;
	fma.rn.f32 	%f729, %f281, %f345, %f728;
	fma.rn.f32 	%f730, %f282, %f346, %f729;
	fma.rn.f32 	%f731, %f283, %f347, %f730;
	fma.rn.f32 	%f732, %f284, %f348, %f731;
	fma.rn.f32 	%f733, %f285, %f349, %f732;
	fma.rn.f32 	%f734, %f286, %f350, %f733;
	fma.rn.f32 	%f735, %f287, %f351, %f734;
	fma.rn.f32 	%f736, %f288, %f352, %f735;
	fma.rn.f32 	%f737, %f289, %f353, %f736;
	fma.rn.f32 	%f738, %f290, %f354, %f737;
	fma.rn.f32 	%f739, %f275, %f355, %f3001;
	fma.rn.f32 	%f740, %f276, %f356, %f739;
	fma.rn.f32 	%f741, %f277, %f357, %f740;
	fma.rn.f32 	%f742, %f278, %f358, %f741;
	fma.rn.f32 	%f743, %f279, %f359, %f742;
	fma.rn.f32 	%f744, %f280, %f360, %f743;
	fma.rn.f32 	%f745, %f281, %f361, %f744;
	fma.rn.f32 	%f746, %f282, %f362, %f745;
	fma.rn.f32 	%f747, %f283, %f363, %f746;
	fma.rn.f32 	%f748, %f284, %f364, %f747;
	fma.rn.f32 	%f749, %f285, %f365, %f748;
	fma.rn.f32 	%f750, %f286, %f366, %f749;
	fma.rn.f32 	%f751, %f287, %f367, %f750;
	fma.rn.f32 	%f752, %f288, %f368, %f751;
	fma.rn.f32 	%f753, %f289, %f369, %f752;
	fma.rn.f32 	%f754, %f290, %f370, %f753;
	fma.rn.f32 	%f755, %f275, %f371, %f3002;
	fma.rn.f32 	%f756, %f276, %f372, %f755;
	fma.rn.f32 	%f757, %f277, %f373, %f756;
	fma.rn.f32 	%f758, %f278, %f374, %f757;
	fma.rn.f32 	%f759, %f279, %f375, %f758;
	fma.rn.f32 	%f760, %f280, %f376, %f759;
	fma.rn.f32 	%f761, %f281, %f377, %f760;
	fma.rn.f32 	%f762, %f282, %f378, %f761;
	fma.rn.f32 	%f763, %f283, %f379, %f762;
	fma.rn.f32 	%f764, %f284, %f380, %f763;
	fma.rn.f32 	%f765, %f285, %f381, %f764;
	fma.rn.f32 	%f766, %f286, %f382, %f765;
	fma.rn.f32 	%f767, %f287, %f383, %f766;
	fma.rn.f32 	%f768, %f288, %f384, %f767;
	fma.rn.f32 	%f769, %f289, %f385, %f768;
	fma.rn.f32 	%f770, %f290, %f386, %f769;
	fma.rn.f32 	%f771, %f291, %f323, %f3003;
	fma.rn.f32 	%f772, %f292, %f324, %f771;
	fma.rn.f32 	%f773, %f293, %f325, %f772;
	fma.rn.f32 	%f774, %f294, %f326, %f773;
	fma.rn.f32 	%f775, %f295, %f327, %f774;
	fma.rn.f32 	%f776, %f296, %f328, %f775;
	fma.rn.f32 	%f777, %f297, %f329, %f776;
	fma.rn.f32 	%f778, %f298, %f330, %f777;
	fma.rn.f32 	%f779, %f299, %f331, %f778;
	fma.rn.f32 	%f780, %f300, %f332, %f779;
	fma.rn.f32 	%f781, %f301, %f333, %f780;
	fma.rn.f32 	%f782, %f302, %f334, %f781;
	fma.rn.f32 	%f783, %f303, %f335, %f782;
	fma.rn.f32 	%f784, %f304, %f336, %f783;
	fma.rn.f32 	%f785, %f305, %f337, %f784;
	fma.rn.f32 	%f786, %f306, %f338, %f785;
	fma.rn.f32 	%f787, %f291, %f339, %f3004;
	fma.rn.f32 	%f788, %f292, %f340, %f787;
	fma.rn.f32 	%f789, %f293, %f341, %f788;
	fma.rn.f32 	%f790, %f294, %f342, %f789;
	fma.rn.f32 	%f791, %f295, %f343, %f790;
	fma.rn.f32 	%f792, %f296, %f344, %f791;
	fma.rn.f32 	%f793, %f297, %f345, %f792;
	fma.rn.f32 	%f794, %f298, %f346, %f793;
	fma.rn.f32 	%f795, %f299, %f347, %f794;
	fma.rn.f32 	%f796, %f300, %f348, %f795;
	fma.rn.f32 	%f797, %f301, %f349, %f796;
	fma.rn.f32 	%f798, %f302, %f350, %f797;
	fma.rn.f32 	%f799, %f303, %f351, %f798;
	fma.rn.f32 	%f800, %f304, %f352, %f799;
	fma.rn.f32 	%f801, %f305, %f353, %f800;
	fma.rn.f32 	%f802, %f306, %f354, %f801;
	fma.rn.f32 	%f803, %f291, %f355, %f3005;
	fma.rn.f32 	%f804, %f292, %f356, %f803;
	fma.rn.f32 	%f805, %f293, %f357, %f804;
	fma.rn.f32 	%f806, %f294, %f358, %f805;
	fma.rn.f32 	%f807, %f295, %f359, %f806;
	fma.rn.f32 	%f808, %f296, %f360, %f807;
	fma.rn.f32 	%f809, %f297, %f361, %f808;
	fma.rn.f32 	%f810, %f298, %f362, %f809;
	fma.rn.f32 	%f811, %f299, %f363, %f810;
	fma.rn.f32 	%f812, %f300, %f364, %f811;
	fma.rn.f32 	%f813, %f301, %f365, %f812;
	fma.rn.f32 	%f814, %f302, %f366, %f813;
	fma.rn.f32 	%f815, %f303, %f367, %f814;
	fma.rn.f32 	%f816, %f304, %f368, %f815;
	fma.rn.f32 	%f817, %f305, %f369, %f816;
	fma.rn.f32 	%f818, %f306, %f370, %f817;
	fma.rn.f32 	%f819, %f291, %f371, %f3006;
	fma.rn.f32 	%f820, %f292, %f372, %f819;
	fma.rn.f32 	%f821, %f293, %f373, %f820;
	fma.rn.f32 	%f822, %f294, %f374, %f821;
	fma.rn.f32 	%f823, %f295, %f375, %f822;
	fma.rn.f32 	%f824, %f296, %f376, %f823;
	fma.rn.f32 	%f825, %f297, %f377, %f824;
	fma.rn.f32 	%f826, %f298, %f378, %f825;
	fma.rn.f32 	%f827, %f299, %f379, %f826;
	fma.rn.f32 	%f828, %f300, %f380, %f827;
	fma.rn.f32 	%f829, %f301, %f381, %f828;
	fma.rn.f32 	%f830, %f302, %f382, %f829;
	fma.rn.f32 	%f831, %f303, %f383, %f830;
	fma.rn.f32 	%f832, %f304, %f384, %f831;
	fma.rn.f32 	%f833, %f305, %f385, %f832;
	fma.rn.f32 	%f834, %f306, %f386, %f833;
	fma.rn.f32 	%f835, %f307, %f323, %f3007;
	fma.rn.f32 	%f836, %f308, %f324, %f835;
	fma.rn.f32 	%f837, %f309, %f325, %f836;
	fma.rn.f32 	%f838, %f310, %f326, %f837;
	fma.rn.f32 	%f839, %f311, %f327, %f838;
	fma.rn.f32 	%f840, %f312, %f328, %f839;
	fma.rn.f32 	%f841, %f313, %f329, %f840;
	fma.rn.f32 	%f842, %f314, %f330, %f841;
	fma.rn.f32 	%f843, %f315, %f331, %f842;
	fma.rn.f32 	%f844, %f316, %f332, %f843;
	fma.rn.f32 	%f845, %f317, %f333, %f844;
	fma.rn.f32 	%f846, %f318, %f334, %f845;
	fma.rn.f32 	%f847, %f319, %f335, %f846;
	fma.rn.f32 	%f848, %f320, %f336, %f847;
	fma.rn.f32 	%f849, %f321, %f337, %f848;
	fma.rn.f32 	%f850, %f322, %f338, %f849;
	fma.rn.f32 	%f851, %f307, %f339, %f3008;
	fma.rn.f32 	%f852, %f308, %f340, %f851;
	fma.rn.f32 	%f853, %f309, %f341, %f852;
	fma.rn.f32 	%f854, %f310, %f342, %f853;
	fma.rn.f32 	%f855, %f311, %f343, %f854;
	fma.rn.f32 	%f856, %f312, %f344, %f855;
	fma.rn.f32 	%f857, %f313, %f345, %f856;
	fma.rn.f32 	%f858, %f314, %f346, %f857;
	fma.rn.f32 	%f859, %f315, %f347, %f858;
	fma.rn.f32 	%f860, %f316, %f348, %f859;
	fma.rn.f32 	%f861, %f317, %f349, %f860;
	fma.rn.f32 	%f862, %f318, %f350, %f861;
	fma.rn.f32 	%f863, %f319, %f351, %f862;
	fma.rn.f32 	%f864, %f320, %f352, %f863;
	fma.rn.f32 	%f865, %f321, %f353, %f864;
	fma.rn.f32 	%f866, %f322, %f354, %f865;
	fma.rn.f32 	%f867, %f307, %f355, %f3009;
	fma.rn.f32 	%f868, %f308, %f356, %f867;
	fma.rn.f32 	%f869, %f309, %f357, %f868;
	fma.rn.f32 	%f870, %f310, %f358, %f869;
	fma.rn.f32 	%f871, %f311, %f359, %f870;
	fma.rn.f32 	%f872, %f312, %f360, %f871;
	fma.rn.f32 	%f873, %f313, %f361, %f872;
	fma.rn.f32 	%f874, %f314, %f362, %f873;
	fma.rn.f32 	%f875, %f315, %f363, %f874;
	fma.rn.f32 	%f876, %f316, %f364, %f875;
	fma.rn.f32 	%f877, %f317, %f365, %f876;
	fma.rn.f32 	%f878, %f318, %f366, %f877;
	fma.rn.f32 	%f879, %f319, %f367, %f878;
	fma.rn.f32 	%f880, %f320, %f368, %f879;
	fma.rn.f32 	%f881, %f321, %f369, %f880;
	fma.rn.f32 	%f882, %f322, %f370, %f881;
	fma.rn.f32 	%f883, %f307, %f371, %f3010;
	fma.rn.f32 	%f884, %f308, %f372, %f883;
	fma.rn.f32 	%f885, %f309, %f373, %f884;
	fma.rn.f32 	%f886, %f310, %f374, %f885;
	fma.rn.f32 	%f887, %f311, %f375, %f886;
	fma.rn.f32 	%f888, %f312, %f376, %f887;
	fma.rn.f32 	%f889, %f313, %f377, %f888;
	fma.rn.f32 	%f890, %f314, %f378, %f889;
	fma.rn.f32 	%f891, %f315, %f379, %f890;
	fma.rn.f32 	%f892, %f316, %f380, %f891;
	fma.rn.f32 	%f893, %f317, %f381, %f892;
	fma.rn.f32 	%f894, %f318, %f382, %f893;
	fma.rn.f32 	%f895, %f319, %f383, %f894;
	fma.rn.f32 	%f896, %f320, %f384, %f895;
	fma.rn.f32 	%f897, %f321, %f385, %f896;
	fma.rn.f32 	%f898, %f322, %f386, %f897;
	ld.shared.f32 	%f899, [%r9+64];
	ld.shared.f32 	%f900, [%r9+68];
	ld.shared.f32 	%f901, [%r9+72];
	ld.shared.f32 	%f902, [%r9+76];
	ld.shared.f32 	%f903, [%r9+80];
	ld.shared.f32 	%f904, [%r9+84];
	ld.shared.f32 	%f905, [%r9+88];
	ld.shared.f32 	%f906, [%r9+92];
	ld.shared.f32 	%f907, [%r9+96];
	ld.shared.f32 	%f908, [%r9+100];
	ld.shared.f32 	%f909, [%r9+104];
	ld.shared.f32 	%f910, [%r9+108];
	ld.shared.f32 	%f911, [%r9+112];
	ld.shared.f32 	%f912, [%r9+116];
	ld.shared.f32 	%f913, [%r9+120];
	ld.shared.f32 	%f914, [%r9+124];
	ld.shared.f32 	%f915, [%r9+320];
	ld.shared.f32 	%f916, [%r9+324];
	ld.shared.f32 	%f917, [%r9+328];
	ld.shared.f32 	%f918, [%r9+332];
	ld.shared.f32 	%f919, [%r9+336];
	ld.shared.f32 	%f920, [%r9+340];
	ld.shared.f32 	%f921, [%r9+344];
	ld.shared.f32 	%f922, [%r9+348];
	ld.shared.f32 	%f923, [%r9+352];
	ld.shared.f32 	%f924, [%r9+356];
	ld.shared.f32 	%f925, [%r9+360];
	ld.shared.f32 	%f926, [%r9+364];
	ld.shared.f32 	%f927, [%r9+368];
	ld.shared.f32 	%f928, [%r9+372];
	ld.shared.f32 	%f929, [%r9+376];
	ld.shared.f32 	%f930, [%r9+380];
	ld.shared.f32 	%f931, [%r9+576];
	ld.shared.f32 	%f932, [%r9+580];
	ld.shared.f32 	%f933, [%r9+584];
	ld.shared.f32 	%f934, [%r9+588];
	ld.shared.f32 	%f935, [%r9+592];
	ld.shared.f32 	%f936, [%r9+596];
	ld.shared.f32 	%f937, [%r9+600];
	ld.shared.f32 	%f938, [%r9+604];
	ld.shared.f32 	%f939, [%r9+608];
	ld.shared.f32 	%f940, [%r9+612];
	ld.shared.f32 	%f941, [%r9+616];
	ld.shared.f32 	%f942, [%r9+620];
	ld.shared.f32 	%f943, [%r9+624];
	ld.shared.f32 	%f944, [%r9+628];
	ld.shared.f32 	%f945, [%r9+632];
	ld.shared.f32 	%f946, [%r9+636];
	ld.shared.f32 	%f947, [%r9+832];
	ld.shared.f32 	%f948, [%r9+836];
	ld.shared.f32 	%f949, [%r9+840];
	ld.shared.f32 	%f950, [%r9+844];
	ld.shared.f32 	%f951, [%r9+848];
	ld.shared.f32 	%f952, [%r9+852];
	ld.shared.f32 	%f953, [%r9+856];
	ld.shared.f32 	%f954, [%r9+860];
	ld.shared.f32 	%f955, [%r9+864];
	ld.shared.f32 	%f956, [%r9+868];
	ld.shared.f32 	%f957, [%r9+872];
	ld.shared.f32 	%f958, [%r9+876];
	ld.shared.f32 	%f959, [%r9+880];
	ld.shared.f32 	%f960, [%r9+884];
	ld.shared.f32 	%f961, [%r9+888];
	ld.shared.f32 	%f962, [%r9+892];
	ld.shared.f32 	%f963, [%r9+1088];
	ld.shared.f32 	%f964, [%r9+1092];
	ld.shared.f32 	%f965, [%r9+1096];
	ld.shared.f32 	%f966, [%r9+1100];
	ld.shared.f32 	%f967, [%r9+1104];
	ld.shared.f32 	%f968, [%r9+1108];
	ld.shared.f32 	%f969, [%r9+1112];
	ld.shared.f32 	%f970, [%r9+1116];
	ld.shared.f32 	%f971, [%r9+1120];
	ld.shared.f32 	%f972, [%r9+1124];
	ld.shared.f32 	%f973, [%r9+1128];
	ld.shared.f32 	%f974, [%r9+1132];
	ld.shared.f32 	%f975, [%r9+1136];
	ld.shared.f32 	%f976, [%r9+1140];
	ld.shared.f32 	%f977, [%r9+1144];
	ld.shared.f32 	%f978, [%r9+1148];
	ld.shared.f32 	%f979, [%r9+1344];
	ld.shared.f32 	%f980, [%r9+1348];
	ld.shared.f32 	%f981, [%r9+1352];
	ld.shared.f32 	%f982, [%r9+1356];
	ld.shared.f32 	%f983, [%r9+1360];
	ld.shared.f32 	%f984, [%r9+1364];
	ld.shared.f32 	%f985, [%r9+1368];
	ld.shared.f32 	%f986, [%r9+1372];
	ld.shared.f32 	%f987, [%r9+1376];
	ld.shared.f32 	%f988, [%r9+1380];
	ld.shared.f32 	%f989, [%r9+1384];
	ld.shared.f32 	%f990, [%r9+1388];
	ld.shared.f32 	%f991, [%r9+1392];
	ld.shared.f32 	%f992, [%r9+1396];
	ld.shared.f32 	%f993, [%r9+1400];
	ld.shared.f32 	%f994, [%r9+1404];
	ld.shared.f32 	%f995, [%r9+1600];
	ld.shared.f32 	%f996, [%r9+1604];
	ld.shared.f32 	%f997, [%r9+1608];
	ld.shared.f32 	%f998, [%r9+1612];
	ld.shared.f32 	%f999, [%r9+1616];
	ld.shared.f32 	%f1000, [%r9+1620];
	ld.shared.f32 	%f1001, [%r9+1624];
	ld.shared.f32 	%f1002, [%r9+1628];
	ld.shared.f32 	%f1003, [%r9+1632];
	ld.shared.f32 	%f1004, [%r9+1636];
	ld.shared.f32 	%f1005, [%r9+1640];
	ld.shared.f32 	%f1006, [%r9+1644];
	ld.shared.f32 	%f1007, [%r9+1648];
	ld.shared.f32 	%f1008, [%r9+1652];
	ld.shared.f32 	%f1009, [%r9+1656];
	ld.shared.f32 	%f1010, [%r9+1660];
	ld.shared.f32 	%f1011, [%r9+1856];
	ld.shared.f32 	%f1012, [%r9+1860];
	ld.shared.f32 	%f1013, [%r9+1864];
	ld.shared.f32 	%f1014, [%r9+1868];
	ld.shared.f32 	%f1015, [%r9+1872];
	ld.shared.f32 	%f1016, [%r9+1876];
	ld.shared.f32 	%f1017, [%r9+1880];
	ld.shared.f32 	%f1018, [%r9+1884];
	ld.shared.f32 	%f1019, [%r9+1888];
	ld.shared.f32 	%f1020, [%r9+1892];
	ld.shared.f32 	%f1021, [%r9+1896];
	ld.shared.f32 	%f1022, [%r9+1900];
	ld.shared.f32 	%f1023, [%r9+1904];
	ld.shared.f32 	%f1024, [%r9+1908];
	ld.shared.f32 	%f1025, [%r9+1912];
	ld.shared.f32 	%f1026, [%r9+1916];
	ld.shared.f32 	%f1027, [%r11+4096];
	ld.shared.f32 	%f1028, [%r11+4352];
	ld.shared.f32 	%f1029, [%r11+4608];
	ld.shared.f32 	%f1030, [%r11+4864];
	ld.shared.f32 	%f1031, [%r11+5120];
	ld.shared.f32 	%f1032, [%r11+5376];
	ld.shared.f32 	%f1033, [%r11+5632];
	ld.shared.f32 	%f1034, [%r11+5888];
	ld.shared.f32 	%f1035, [%r11+6144];
	ld.shared.f32 	%f1036, [%r11+6400];
	ld.shared.f32 	%f1037, [%r11+6656];
	ld.shared.f32 	%f1038, [%r11+6912];
	ld.shared.f32 	%f1039, [%r11+7168];
	ld.shared.f32 	%f1040, [%r11+7424];
	ld.shared.f32 	%f1041, [%r11+7680];
	ld.shared.f32 	%f1042, [%r11+7936];
	ld.shared.f32 	%f1043, [%r11+4100];
	ld.shared.f32 	%f1044, [%r11+4356];
	ld.shared.f32 	%f1045, [%r11+4612];
	ld.shared.f32 	%f1046, [%r11+4868];
	ld.shared.f32 	%f1047, [%r11+5124];
	ld.shared.f32 	%f1048, [%r11+5380];
	ld.shared.f32 	%f1049, [%r11+5636];
	ld.shared.f32 	%f1050, [%r11+5892];
	ld.shared.f32 	%f1051, [%r11+6148];
	ld.shared.f32 	%f1052, [%r11+6404];
	ld.shared.f32 	%f1053, [%r11+6660];
	ld.shared.f32 	%f1054, [%r11+6916];
	ld.shared.f32 	%f1055, [%r11+7172];
	ld.shared.f32 	%f1056, [%r11+7428];
	ld.shared.f32 	%f1057, [%r11+7684];
	ld.shared.f32 	%f1058, [%r11+7940];
	ld.shared.f32 	%f1059, [%r11+4104];
	ld.shared.f32 	%f1060, [%r11+4360];
	ld.shared.f32 	%f1061, [%r11+4616];
	ld.shared.f32 	%f1062, [%r11+4872];
	ld.shared.f32 	%f1063, [%r11+5128];
	ld.shared.f32 	%f1064, [%r11+5384];
	ld.shared.f32 	%f1065, [%r11+5640];
	ld.shared.f32 	%f1066, [%r11+5896];
	ld.shared.f32 	%f1067, [%r11+6152];
	ld.shared.f32 	%f1068, [%r11+6408];
	ld.shared.f32 	%f1069, [%r11+6664];
	ld.shared.f32 	%f1070, [%r11+6920];
	ld.shared.f32 	%f1071, [%r11+7176];
	ld.shared.f32 	%f1072, [%r11+7432];
	ld.shared.f32 	%f1073, [%r11+7688];
	ld.shared.f32 	%f1074, [%r11+7944];
	ld.shared.f32 	%f1075, [%r11+4108];
	ld.shared.f32 	%f1076, [%r11+4364];
	ld.shared.f32 	%f1077, [%r11+4620];
	ld.shared.f32 	%f1078, [%r11+4876];
	ld.shared.f32 	%f1079, [%r11+5132];
	ld.shared.f32 	%f1080, [%r11+5388];
	ld.shared.f32 	%f1081, [%r11+5644];
	ld.shared.f32 	%f1082, [%r11+5900];
	ld.shared.f32 	%f1083, [%r11+6156];
	ld.shared.f32 	%f1084, [%r11+6412];
	ld.shared.f32 	%f1085, [%r11+6668];
	ld.shared.f32 	%f1086, [%r11+6924];
	ld.shared.f32 	%f1087, [%r11+7180];
	ld.shared.f32 	%f1088, [%r11+7436];
	ld.shared.f32 	%f1089, [%r11+7692];
	ld.shared.f32 	%f1090, [%r11+7948];
	fma.rn.f32 	%f1091, %f899, %f1027, %f402;
	fma.rn.f32 	%f1092, %f900, %f1028, %f1091;
	fma.rn.f32 	%f1093, %f901, %f1029, %f1092;
	fma.rn.f32 	%f1094, %f902, %f1030, %f1093;
	fma.rn.f32 	%f1095, %f903, %f1031, %f1094;
	fma.rn.f32 	%f1096, %f904, %f1032, %f1095;
	fma.rn.f32 	%f1097, %f905, %f1033, %f1096;
	fma.rn.f32 	%f1098, %f906, %f1034, %f1097;
	fma.rn.f32 	%f1099, %f907, %f1035, %f1098;
	fma.rn.f32 	%f1100, %f908, %f1036, %f1099;
	fma.rn.f32 	%f1101, %f909, %f1037, %f1100;
	fma.rn.f32 	%f1102, %f910, %f1038, %f1101;
	fma.rn.f32 	%f1103, %f911, %f1039, %f1102;
	fma.rn.f32 	%f1104, %f912, %f1040, %f1103;
	fma.rn.f32 	%f1105, %f913, %f1041, %f1104;
	fma.rn.f32 	%f33, %f914, %f1042, %f1105;
	fma.rn.f32 	%f1106, %f899, %f1043, %f418;
	fma.rn.f32 	%f1107, %f900, %f1044, %f1106;
	fma.rn.f32 	%f1108, %f901, %f1045, %f1107;
	fma.rn.f32 	%f1109, %f902, %f1046, %f1108;
	fma.rn.f32 	%f1110, %f903, %f1047, %f1109;
	fma.rn.f32 	%f1111, %f904, %f1048, %f1110;
	fma.rn.f32 	%f1112, %f905, %f1049, %f1111;
	fma.rn.f32 	%f1113, %f906, %f1050, %f1112;
	fma.rn.f32 	%f1114, %f907, %f1051, %f1113;
	fma.rn.f32 	%f1115, %f908, %f1052, %f1114;
	fma.rn.f32 	%f1116, %f909, %f1053, %f1115;
	fma.rn.f32 	%f1117, %f910, %f1054, %f1116;
	fma.rn.f32 	%f1118, %f911, %f1055, %f1117;
	fma.rn.f32 	%f1119, %f912, %f1056, %f1118;
	fma.rn.f32 	%f1120, %f913, %f1057, %f1119;
	fma.rn.f32 	%f34, %f914, %f1058, %f1120;
	fma.rn.f32 	%f1121, %f899, %f1059, %f434;
	fma.rn.f32 	%f1122, %f900, %f1060, %f1121;
	fma.rn.f32 	%f1123, %f901, %f1061, %f1122;
	fma.rn.f32 	%f1124, %f902, %f1062, %f1123;
	fma.rn.f32 	%f1125, %f903, %f1063, %f1124;
	fma.rn.f32 	%f1126, %f904, %f1064, %f1125;
	fma.rn.f32 	%f1127, %f905, %f1065, %f1126;
	fma.rn.f32 	%f1128, %f906, %f1066, %f1127;
	fma.rn.f32 	%f1129, %f907, %f1067, %f1128;
	fma.rn.f32 	%f1130, %f908, %f1068, %f1129;
	fma.rn.f32 	%f1131, %f909, %f1069, %f1130;
	fma.rn.f32 	%f1132, %f910, %f1070, %f1131;
	fma.rn.f32 	%f1133, %f911, %f1071, %f1132;
	fma.rn.f32 	%f1134, %f912, %f1072, %f1133;
	fma.rn.f32 	%f1135, %f913, %f1073, %f1134;
	fma.rn.f32 	%f35, %f914, %f1074, %f1135;
	fma.rn.f32 	%f1136, %f899, %f1075, %f450;
	fma.rn.f32 	%f1137, %f900, %f1076, %f1136;
	fma.rn.f32 	%f1138, %f901, %f1077, %f1137;
	fma.rn.f32 	%f1139, %f902, %f1078, %f1138;
	fma.rn.f32 	%f1140, %f903, %f1079, %f1139;
	fma.rn.f32 	%f1141, %f904, %f1080, %f1140;
	fma.rn.f32 	%f1142, %f905, %f1081, %f1141;
	fma.rn.f32 	%f1143, %f906, %f1082, %f1142;
	fma.rn.f32 	%f1144, %f907, %f1083, %f1143;
	fma.rn.f32 	%f1145, %f908, %f1084, %f1144;
	fma.rn.f32 	%f1146, %f909, %f1085, %f1145;
	fma.rn.f32 	%f1147, %f910, %f1086, %f1146;
	fma.rn.f32 	%f1148, %f911, %f1087, %f1147;
	fma.rn.f32 	%f1149, %f912, %f1088, %f1148;
	fma.rn.f32 	%f1150, %f913, %f1089, %f1149;
	fma.rn.f32 	%f36, %f914, %f1090, %f1150;
	fma.rn.f32 	%f1151, %f915, %f1027, %f466;
	fma.rn.f32 	%f1152, %f916, %f1028, %f1151;
	fma.rn.f32 	%f1153, %f917, %f1029, %f1152;
	fma.rn.f32 	%f1154, %f918, %f1030, %f1153;
	fma.rn.f32 	%f1155, %f919, %f1031, %f1154;
	fma.rn.f32 	%f1156, %f920, %f1032, %f1155;
	fma.rn.f32 	%f1157, %f921, %f1033, %f1156;
	fma.rn.f32 	%f1158, %f922, %f1034, %f1157;
	fma.rn.f32 	%f1159, %f923, %f1035, %f1158;
	fma.rn.f32 	%f1160, %f924, %f1036, %f1159;
	fma.rn.f32 	%f1161, %f925, %f1037, %f1160;
	fma.rn.f32 	%f1162, %f926, %f1038, %f1161;
	fma.rn.f32 	%f1163, %f927, %f1039, %f1162;
	fma.rn.f32 	%f1164, %f928, %f1040, %f1163;
	fma.rn.f32 	%f1165, %f929, %f1041, %f1164;
	fma.rn.f32 	%f37, %f930, %f1042, %f1165;
	fma.rn.f32 	%f1166, %f915, %f1043, %f482;
	fma.rn.f32 	%f1167, %f916, %f1044, %f1166;
	fma.rn.f32 	%f1168, %f917, %f1045, %f1167;
	fma.rn.f32 	%f1169, %f918, %f1046, %f1168;
	fma.rn.f32 	%f1170, %f919, %f1047, %f1169;
	fma.rn.f32 	%f1171, %f920, %f1048, %f1170;
	fma.rn.f32 	%f1172, %f921, %f1049, %f1171;
	fma.rn.f32 	%f1173, %f922, %f1050, %f1172;
	fma.rn.f32 	%f1174, %f923, %f1051, %f1173;
	fma.rn.f32 	%f1175, %f924, %f1052, %f1174;
	fma.rn.f32 	%f1176, %f925, %f1053, %f1175;
	fma.rn.f32 	%f1177, %f926, %f1054, %f1176;
	fma.rn.f32 	%f1178, %f927, %f1055, %f1177;
	fma.rn.f32 	%f1179, %f928, %f1056, %f1178;
	fma.rn.f32 	%f1180, %f929, %f1057, %f1179;
	fma.rn.f32 	%f38, %f930, %f1058, %f1180;
	fma.rn.f32 	%f1181, %f915, %f1059, %f498;
	fma.rn.f32 	%f1182, %f916, %f1060, %f1181;
	fma.rn.f32 	%f1183, %f917, %f1061, %f1182;
	fma.rn.f32 	%f1184, %f918, %f1062, %f1183;
	fma.rn.f32 	%f1185, %f919, %f1063, %f1184;
	fma.rn.f32 	%f1186, %f920, %f1064, %f1185;
	fma.rn.f32 	%f1187, %f921, %f1065, %f1186;
	fma.rn.f32 	%f1188, %f922, %f1066, %f1187;
	fma.rn.f32 	%f1189, %f923, %f1067, %f1188;
	fma.rn.f32 	%f1190, %f924, %f1068, %f1189;
	fma.rn.f32 	%f1191, %f925, %f1069, %f1190;
	fma.rn.f32 	%f1192, %f926, %f1070, %f1191;
	fma.rn.f32 	%f1193, %f927, %f1071, %f1192;
	fma.rn.f32 	%f1194, %f928, %f1072, %f1193;
	fma.rn.f32 	%f1195, %f929, %f1073, %f1194;
	fma.rn.f32 	%f39, %f930, %f1074, %f1195;
	fma.rn.f32 	%f1196, %f915, %f1075, %f514;
	fma.rn.f32 	%f1197, %f916, %f1076, %f1196;
	fma.rn.f32 	%f1198, %f917, %f1077, %f1197;
	fma.rn.f32 	%f1199, %f918, %f1078, %f1198;
	fma.rn.f32 	%f1200, %f919, %f1079, %f1199;
	fma.rn.f32 	%f1201, %f920, %f1080, %f1200;
	fma.rn.f32 	%f1202, %f921, %f1081, %f1201;
	fma.rn.f32 	%f1203, %f922, %f1082, %f1202;
	fma.rn.f32 	%f1204, %f923, %f1083, %f1203;
	fma.rn.f32 	%f1205, %f924, %f1084, %f1204;
	fma.rn.f32 	%f1206, %f925, %f1085, %f1205;
	fma.rn.f32 	%f1207, %f926, %f1086, %f1206;
	fma.rn.f32 	%f1208, %f927, %f1087, %f1207;
	fma.rn.f32 	%f1209, %f928, %f1088, %f1208;
	fma.rn.f32 	%f1210, %f929, %f1089, %f1209;
	fma.rn.f32 	%f40, %f930, %f1090, %f1210;
	fma.rn.f32 	%f1211, %f931, %f1027, %f530;
	fma.rn.f32 	%f1212, %f932, %f1028, %f1211;
	fma.rn.f32 	%f1213, %f933, %f1029, %f1212;
	fma.rn.f32 	%f1214, %f934, %f1030, %f1213;
	fma.rn.f32 	%f1215, %f935, %f1031, %f1214;
	fma.rn.f32 	%f1216, %f936, %f1032, %f1215;
	fma.rn.f32 	%f1217, %f937, %f1033, %f1216;
	fma.rn.f32 	%f1218, %f938, %f1034, %f1217;
	fma.rn.f32 	%f1219, %f939, %f1035, %f1218;
	fma.rn.f32 	%f1220, %f940, %f1036, %f1219;
	fma.rn.f32 	%f1221, %f941, %f1037, %f1220;
	fma.rn.f32 	%f1222, %f942, %f1038, %f1221;
	fma.rn.f32 	%f1223, %f943, %f1039, %f1222;
	fma.rn.f32 	%f1224, %f944, %f1040, %f1223;
	fma.rn.f32 	%f1225, %f945, %f1041, %f1224;
	fma.rn.f32 	%f41, %f946, %f1042, %f1225;
	fma.rn.f32 	%f1226, %f931, %f1043, %f546;
	fma.rn.f32 	%f1227, %f932, %f1044, %f1226;
	fma.rn.f32 	%f1228, %f933, %f1045, %f1227;
	fma.rn.f32 	%f1229, %f934, %f1046, %f1228;
	fma.rn.f32 	%f1230, %f935, %f1047, %f1229;
	fma.rn.f32 	%f1231, %f936, %f1048, %f1230;
	fma.rn.f32 	%f1232, %f937, %f1049, %f1231;
	fma.rn.f32 	%f1233, %f938, %f1050, %f1232;
	fma.rn.f32 	%f1234, %f939, %f1051, %f1233;
	fma.rn.f32 	%f1235, %f940, %f1052, %f1234;
	fma.rn.f32 	%f1236, %f941, %f1053, %f1235;
	fma.rn.f32 	%f1237, %f942, %f1054, %f1236;
	fma.rn.f32 	%f1238, %f943, %f1055, %f1237;
	fma.rn.f32 	%f1239, %f944, %f1056, %f1238;
	fma.rn.f32 	%f1240, %f945, %f1057, %f1239;
	fma.rn.f32 	%f42, %f946, %f1058, %f1240;
	fma.rn.f32 	%f1241, %f931, %f1059, %f562;
	fma.rn.f32 	%f1242, %f932, %f1060, %f1241;
	fma.rn.f32 	%f1243, %f933, %f1061, %f1242;
	fma.rn.f32 	%f1244, %f934, %f1062, %f1243;
	fma.rn.f32 	%f1245, %f935, %f1063, %f1244;
	fma.rn.f32 	%f1246, %f936, %f1064, %f1245;
	fma.rn.f32 	%f1247, %f937, %f1065, %f1246;
	fma.rn.f32 	%f1248, %f938, %f1066, %f1247;
	fma.rn.f32 	%f1249, %f939, %f1067, %f1248;
	fma.rn.f32 	%f1250, %f940, %f1068, %f1249;
	fma.rn.f32 	%f1251, %f941, %f1069, %f1250;
	fma.rn.f32 	%f1252, %f942, %f1070, %f1251;
	fma.rn.f32 	%f1253, %f943, %f1071, %f1252;
	fma.rn.f32 	%f1254, %f944, %f1072, %f1253;
	fma.rn.f32 	%f1255, %f945, %f1073, %f1254;
	fma.rn.f32 	%f43, %f946, %f1074, %f1255;
	fma.rn.f32 	%f1256, %f931, %f1075, %f578;
	fma.rn.f32 	%f1257, %f932, %f1076, %f1256;
	fma.rn.f32 	%f1258, %f933, %f1077, %f1257;
	fma.rn.f32 	%f1259, %f934, %f1078, %f1258;
	fma.rn.f32 	%f1260, %f935, %f1079, %f1259;
	fma.rn.f32 	%f1261, %f936, %f1080, %f1260;
	fma.rn.f32 	%f1262, %f937, %f1081, %f1261;
	fma.rn.f32 	%f1263, %f938, %f1082, %f1262;
	fma.rn.f32 	%f1264, %f939, %f1083, %f1263;
	fma.rn.f32 	%f1265, %f940, %f1084, %f1264;
	fma.rn.f32 	%f1266, %f941, %f1085, %f1265;
	fma.rn.f32 	%f1267, %f942, %f1086, %f1266;
	fma.rn.f32 	%f1268, %f943, %f1087, %f1267;
	fma.rn.f32 	%f1269, %f944, %f1088, %f1268;
	fma.rn.f32 	%f1270, %f945, %f1089, %f1269;
	fma.rn.f32 	%f44, %f946, %f1090, %f1270;
	fma.rn.f32 	%f1271, %f947, %f1027, %f594;
	fma.rn.f32 	%f1272, %f948, %f1028, %f1271;
	fma.rn.f32 	%f1273, %f949, %f1029, %f1272;
	fma.rn.f32 	%f1274, %f950, %f1030, %f1273;
	fma.rn.f32 	%f1275, %f951, %f1031, %f1274;
	fma.rn.f32 	%f1276, %f952, %f1032, %f1275;
	fma.rn.f32 	%f1277, %f953, %f1033, %f1276;
	fma.rn.f32 	%f1278, %f954, %f1034, %f1277;
	fma.rn.f32 	%f1279, %f955, %f1035, %f1278;
	fma.rn.f32 	%f1280, %f956, %f1036, %f1279;
	fma.rn.f32 	%f1281, %f957, %f1037, %f1280;
	fma.rn.f32 	%f1282, %f958, %f1038, %f1281;
	fma.rn.f32 	%f1283, %f959, %f1039, %f1282;
	fma.rn.f32 	%f1284, %f960, %f1040, %f1283;
	fma.rn.f32 	%f1285, %f961, %f1041, %f1284;
	fma.rn.f32 	%f45, %f962, %f1042, %f1285;
	fma.rn.f32 	%f1286, %f947, %f1043, %f610;
	fma.rn.f32 	%f1287, %f948, %f1044, %f1286;
	fma.rn.f32 	%f1288, %f949, %f1045, %f1287;
	fma.rn.f32 	%f1289, %f950, %f1046, %f1288;
	fma.rn.f32 	%f1290, %f951, %f1047, %f1289;
	fma.rn.f32 	%f1291, %f952, %f1048, %f1290;
	fma.rn.f32 	%f1292, %f953, %f1049, %f1291;
	fma.rn.f32 	%f1293, %f954, %f1050, %f1292;
	fma.rn.f32 	%f1294, %f955, %f1051, %f1293;
	fma.rn.f32 	%f1295, %f956, %f1052, %f1294;
	fma.rn.f32 	%f1296, %f957, %f1053, %f1295;
	fma.rn.f32 	%f1297, %f958, %f1054, %f1296;
	fma.rn.f32 	%f1298, %f959, %f1055, %f1297;
	fma.rn.f32 	%f1299, %f960, %f1056, %f1298;
	fma.rn.f32 	%f1300, %f961, %f1057, %f1299;
	fma.rn.f32 	%f46, %f962, %f1058, %f1300;
	fma.rn.f32 	%f1301, %f947, %f1059, %f626;
	fma.rn.f32 	%f1302, %f948, %f1060, %f1301;
	fma.rn.f32 	%f1303, %f949, %f1061, %f1302;
	fma.rn.f32 	%f1304, %f950, %f1062, %f1303;
	fma.rn.f32 	%f1305, %f951, %f1063, %f1304;
	fma.rn.f32 	%f1306, %f952, %f1064, %f1305;
	fma.rn.f32 	%f1307, %f953, %f1065, %f1306;
	fma.rn.f32 	%f1308, %f954, %f1066, %f1307;
	fma.rn.f32 	%f1309, %f955, %f1067, %f1308;
	fma.rn.f32 	%f1310, %f956, %f1068, %f1309;
	fma.rn.f32 	%f1311, %f957, %f1069, %f1310;
	fma.rn.f32 	%f1312, %f958, %f1070, %f1311;
	fma.rn.f32 	%f1313, %f959, %f1071, %f1312;
	fma.rn.f32 	%f1314, %f960, %f1072, %f1313;
	fma.rn.f32 	%f1315, %f961, %f1073, %f1314;
	fma.rn.f32 	%f47, %f962, %f1074, %f1315;
	fma.rn.f32 	%f1316, %f947, %f1075, %f642;
	fma.rn.f32 	%f1317, %f948, %f1076, %f1316;
	fma.rn.f32 	%f1318, %f949, %f1077, %f1317;
	fma.rn.f32 	%f1319, %f950, %f1078, %f1318;
	fma.rn.f32 	%f1320, %f951, %f1079, %f1319;
	fma.rn.f32 	%f1321, %f952, %f1080, %f1320;
	fma.rn.f32 	%f1322, %f953, %f1081, %f1321;
	fma.rn.f32 	%f1323, %f954, %f1082, %f1322;
	fma.rn.f32 	%f1324, %f955, %f1083, %f1323;
	fma.rn.f32 	%f1325, %f956, %f1084, %f1324;
	fma.rn.f32 	%f1326, %f957, %f1085, %f1325;
	fma.rn.f32 	%f1327, %f958, %f1086, %f1326;
	fma.rn.f32 	%f1328, %f959, %f1087, %f1327;
	fma.rn.f32 	%f1329, %f960, %f1088, %f1328;
	fma.rn.f32 	%f1330, %f961, %f1089, %f1329;
	fma.rn.f32 	%f48, %f962, %f1090, %f1330;
	fma.rn.f32 	%f1331, %f963, %f1027, %f658;
	fma.rn.f32 	%f1332, %f964, %f1028, %f1331;
	fma.rn.f32 	%f1333, %f965, %f1029, %f1332;
	fma.rn.f32 	%f1334, %f966, %f1030, %f1333;
	fma.rn.f32 	%f1335, %f967, %f1031, %f1334;
	fma.rn.f32 	%f1336, %f968, %f1032, %f1335;
	fma.rn.f32 	%f1337, %f969, %f1033, %f1336;
	fma.rn.f32 	%f1338, %f970, %f1034, %f1337;
	fma.rn.f32 	%f1339, %f971, %f1035, %f1338;
	fma.rn.f32 	%f1340, %f972, %f1036, %f1339;
	fma.rn.f32 	%f1341, %f973, %f1037, %f1340;
	fma.rn.f32 	%f1342, %f974, %f1038, %f1341;
	fma.rn.f32 	%f1343, %f975, %f1039, %f1342;
	fma.rn.f32 	%f1344, %f976, %f1040, %f1343;
	fma.rn.f32 	%f1345, %f977, %f1041, %f1344;
	fma.rn.f32 	%f49, %f978, %f1042, %f1345;
	fma.rn.f32 	%f1346, %f963, %f1043, %f674;
	fma.rn.f32 	%f1347, %f964, %f1044, %f1346;
	fma.rn.f32 	%f1348, %f965, %f1045, %f1347;
	fma.rn.f32 	%f1349, %f966, %f1046, %f1348;
	fma.rn.f32 	%f1350, %f967, %f1047, %f1349;
	fma.rn.f32 	%f1351, %f968, %f1048, %f1350;
	fma.rn.f32 	%f1352, %f969, %f1049, %f1351;
	fma.rn.f32 	%f1353, %f970, %f1050, %f1352;
	fma.rn.f32 	%f1354, %f971, %f1051, %f1353;
	fma.rn.f32 	%f1355, %f972, %f1052, %f1354;
	fma.rn.f32 	%f1356, %f973, %f1053, %f1355;
	fma.rn.f32 	%f1357, %f974, %f1054, %f1356;
	fma.rn.f32 	%f1358, %f975, %f1055, %f1357;
	fma.rn.f32 	%f1359, %f976, %f1056, %f1358;
	fma.rn.f32 	%f1360, %f977, %f1057, %f1359;
	fma.rn.f32 	%f50, %f978, %f1058, %f1360;
	fma.rn.f32 	%f1361, %f963, %f1059, %f690;
	fma.rn.f32 	%f1362, %f964, %f1060, %f1361;
	fma.rn.f32 	%f1363, %f965, %f1061, %f1362;
	fma.rn.f32 	%f1364, %f966, %f1062, %f1363;
	fma.rn.f32 	%f1365, %f967, %f1063, %f1364;
	fma.rn.f32 	%f1366, %f968, %f1064, %f1365;
	fma.rn.f32 	%f1367, %f969, %f1065, %f1366;
	fma.rn.f32 	%f1368, %f970, %f1066, %f1367;
	fma.rn.f32 	%f1369, %f971, %f1067, %f1368;
	fma.rn.f32 	%f1370, %f972, %f1068, %f1369;
	fma.rn.f32 	%f1371, %f973, %f1069, %f1370;
	fma.rn.f32 	%f1372, %f974, %f1070, %f1371;
	fma.rn.f32 	%f1373, %f975, %f1071, %f1372;
	fma.rn.f32 	%f1374, %f976, %f1072, %f1373;
	fma.rn.f32 	%f1375, %f977, %f1073, %f1374;
	fma.rn.f32 	%f51, %f978, %f1074, %f1375;
	fma.rn.f32 	%f1376, %f963, %f1075, %f706;
	fma.rn.f32 	%f1377, %f964, %f1076, %f1376;
	fma.rn.f32 	%f1378, %f965, %f1077, %f1377;
	fma.rn.f32 	%f1379, %f966, %f1078, %f1378;
	fma.rn.f32 	%f1380, %f967, %f1079, %f1379;
	fma.rn.f32 	%f1381, %f968, %f1080, %f1380;
	fma.rn.f32 	%f1382, %f969, %f1081, %f1381;
	fma.rn.f32 	%f1383, %f970, %f1082, %f1382;
	fma.rn.f32 	%f1384, %f971, %f1083, %f1383;
	fma.rn.f32 	%f1385, %f972, %f1084, %f1384;
	fma.rn.f32 	%f1386, %f973, %f1085, %f1385;
	fma.rn.f32 	%f1387, %f974, %f1086, %f1386;
	fma.rn.f32 	%f1388, %f975, %f1087, %f1387;
	fma.rn.f32 	%f1389, %f976, %f1088, %f1388;
	fma.rn.f32 	%f1390, %f977, %f1089, %f1389;
	fma.rn.f32 	%f52, %f978, %f1090, %f1390;
	fma.rn.f32 	%f1391, %f979, %f1027, %f722;
	fma.rn.f32 	%f1392, %f980, %f1028, %f1391;
	fma.rn.f32 	%f1393, %f981, %f1029, %f1392;
	fma.rn.f32 	%f1394, %f982, %f1030, %f1393;
	fma.rn.f32 	%f1395, %f983, %f1031, %f1394;
	fma.rn.f32 	%f1396, %f984, %f1032, %f1395;
	fma.rn.f32 	%f1397, %f985, %f1033, %f1396;
	fma.rn.f32 	%f1398, %f986, %f1034, %f1397;
	fma.rn.f32 	%f1399, %f987, %f1035, %f1398;
	fma.rn.f32 	%f1400, %f988, %f1036, %f1399;
	fma.rn.f32 	%f1401, %f989, %f1037, %f1400;
	fma.rn.f32 	%f1402, %f990, %f1038, %f1401;
	fma.rn.f32 	%f1403, %f991, %f1039, %f1402;
	fma.rn.f32 	%f1404, %f992, %f1040, %f1403;
	fma.rn.f32 	%f1405, %f993, %f1041, %f1404;
	fma.rn.f32 	%f53, %f994, %f1042, %f1405;
	fma.rn.f32 	%f1406, %f979, %f1043, %f738;
	fma.rn.f32 	%f1407, %f980, %f1044, %f1406;
	fma.rn.f32 	%f1408, %f981, %f1045, %f1407;
	fma.rn.f32 	%f1409, %f982, %f1046, %f1408;
	fma.rn.f32 	%f1410, %f983, %f1047, %f1409;
	fma.rn.f32 	%f1411, %f984, %f1048, %f1410;
	fma.rn.f32 	%f1412, %f985, %f1049, %f1411;
	fma.rn.f32 	%f1413, %f986, %f1050, %f1412;
	fma.rn.f32 	%f1414, %f987, %f1051, %f1413;
	fma.rn.f32 	%f1415, %f988, %f1052, %f1414;
	fma.rn.f32 	%f1416, %f989, %f1053, %f1415;
	fma.rn.f32 	%f1417, %f990, %f1054, %f1416;
	fma.rn.f32 	%f1418, %f991, %f1055, %f1417;
	fma.rn.f32 	%f1419, %f992, %f1056, %f1418;
	fma.rn.f32 	%f1420, %f993, %f1057, %f1419;
	fma.rn.f32 	%f54, %f994, %f1058, %f1420;
	fma.rn.f32 	%f1421, %f979, %f1059, %f754;
	fma.rn.f32 	%f1422, %f980, %f1060, %f1421;
	fma.rn.f32 	%f1423, %f981, %f1061, %f1422;
	fma.rn.f32 	%f1424, %f982, %f1062, %f1423;
	fma.rn.f32 	%f1425, %f983, %f1063, %f1424;
	fma.rn.f32 	%f1426, %f984, %f1064, %f1425;
	fma.rn.f32 	%f1427, %f985, %f1065, %f1426;
	fma.rn.f32 	%f1428, %f986, %f1066, %f1427;
	fma.rn.f32 	%f1429, %f987, %f1067, %f1428;
	fma.rn.f32 	%f1430, %f988, %f1068, %f1429;
	fma.rn.f32 	%f1431, %f989, %f1069, %f1430;
	fma.rn.f32 	%f1432, %f990, %f1070, %f1431;
	fma.rn.f32 	%f1433, %f991, %f1071, %f1432;
	fma.rn.f32 	%f1434, %f992, %f1072, %f1433;
	fma.rn.f32 	%f1435, %f993, %f1073, %f1434;
	fma.rn.f32 	%f55, %f994, %f1074, %f1435;
	fma.rn.f32 	%f1436, %f979, %f1075, %f770;
	fma.rn.f32 	%f1437, %f980, %f1076, %f1436;
	fma.rn.f32 	%f1438, %f981, %f1077, %f1437;
	fma.rn.f32 	%f1439, %f982, %f1078, %f1438;
	fma.rn.f32 	%f1440, %f983, %f1079, %f1439;
	fma.rn.f32 	%f1441, %f984, %f1080, %f1440;
	fma.rn.f32 	%f1442, %f985, %f1081, %f1441;
	fma.rn.f32 	%f1443, %f986, %f1082, %f1442;
	fma.rn.f32 	%f1444, %f987, %f1083, %f1443;
	fma.rn.f32 	%f1445, %f988, %f1084, %f1444;
	fma.rn.f32 	%f1446, %f989, %f1085, %f1445;
	fma.rn.f32 	%f1447, %f990, %f1086, %f1446;
	fma.rn.f32 	%f1448, %f991, %f1087, %f1447;
	fma.rn.f32 	%f1449, %f992, %f1088, %f1448;
	fma.rn.f32 	%f1450, %f993, %f1089, %f1449;
	fma.rn.f32 	%f56, %f994, %f1090, %f1450;
	fma.rn.f32 	%f1451, %f995, %f1027, %f786;
	fma.rn.f32 	%f1452, %f996, %f1028, %f1451;
	fma.rn.f32 	%f1453, %f997, %f1029, %f1452;
	fma.rn.f32 	%f1454, %f998, %f1030, %f1453;
	fma.rn.f32 	%f1455, %f999, %f1031, %f1454;
	fma.rn.f32 	%f1456, %f1000, %f1032, %f1455;
	fma.rn.f32 	%f1457, %f1001, %f1033, %f1456;
	fma.rn.f32 	%f1458, %f1002, %f1034, %f1457;
	fma.rn.f32 	%f1459, %f1003, %f1035, %f1458;
	fma.rn.f32 	%f1460, %f1004, %f1036, %f1459;
	fma.rn.f32 	%f1461, %f1005, %f1037, %f1460;
	fma.rn.f32 	%f1462, %f1006, %f1038, %f1461;
	fma.rn.f32 	%f1463, %f1007, %f1039, %f1462;
	fma.rn.f32 	%f1464, %f1008, %f1040, %f1463;
	fma.rn.f32 	%f1465, %f1009, %f1041, %f1464;
	fma.rn.f32 	%f57, %f1010, %f1042, %f1465;
	fma.rn.f32 	%f1466, %f995, %f1043, %f802;
	fma.rn.f32 	%f1467, %f996, %f1044, %f1466;
	fma.rn.f32 	%f1468, %f997, %f1045, %f1467;
	fma.rn.f32 	%f1469, %f998, %f1046, %f1468;
	fma.rn.f32 	%f1470, %f999, %f1047, %f1469;
	fma.rn.f32 	%f1471, %f1000, %f1048, %f1470;
	fma.rn.f32 	%f1472, %f1001, %f1049, %f1471;
	fma.rn.f32 	%f1473, %f1002, %f1050, %f1472;
	fma.rn.f32 	%f1474, %f1003, %f1051, %f1473;
	fma.rn.f32 	%f1475, %f1004, %f1052, %f1474;
	fma.rn.f32 	%f1476, %f1005, %f1053, %f1475;
	fma.rn.f32 	%f1477, %f1006, %f1054, %f1476;
	fma.rn.f32 	%f1478, %f1007, %f1055, %f1477;
	fma.rn.f32 	%f1479, %f1008, %f1056, %f1478;
	fma.rn.f32 	%f1480, %f1009, %f1057, %f1479;
	fma.rn.f32 	%f58, %f1010, %f1058, %f1480;
	fma.rn.f32 	%f1481, %f995, %f1059, %f818;
	fma.rn.f32 	%f1482, %f996, %f1060, %f1481;
	fma.rn.f32 	%f1483, %f997, %f1061, %f1482;
	fma.rn.f32 	%f1484, %f998, %f1062, %f1483;
	fma.rn.f32 	%f1485, %f999, %f1063, %f1484;
	fma.rn.f32 	%f1486, %f1000, %f1064, %f1485;
	fma.rn.f32 	%f1487, %f1001, %f1065, %f1486;
	fma.rn.f32 	%f1488, %f1002, %f1066, %f1487;
	fma.rn.f32 	%f1489, %f1003, %f1067, %f1488;
	fma.rn.f32 	%f1490, %f1004, %f1068, %f1489;
	fma.rn.f32 	%f1491, %f1005, %f1069, %f1490;
	fma.rn.f32 	%f1492, %f1006, %f1070, %f1491;
	fma.rn.f32 	%f1493, %f1007, %f1071, %f1492;
	fma.rn.f32 	%f1494, %f1008, %f1072, %f1493;
	fma.rn.f32 	%f1495, %f1009, %f1073, %f1494;
	fma.rn.f32 	%f59, %f1010, %f1074, %f1495;
	fma.rn.f32 	%f1496, %f995, %f1075, %f834;
	fma.rn.f32 	%f1497, %f996, %f1076, %f1496;
	fma.rn.f32 	%f1498, %f997, %f1077, %f1497;
	fma.rn.f32 	%f1499, %f998, %f1078, %f1498;
	fma.rn.f32 	%f1500, %f999, %f1079, %f1499;
	fma.rn.f32 	%f1501, %f1000, %f1080, %f1500;
	fma.rn.f32 	%f1502, %f1001, %f1081, %f1501;
	fma.rn.f32 	%f1503, %f1002, %f1082, %f1502;
	fma.rn.f32 	%f1504, %f1003, %f1083, %f1503;
	fma.rn.f32 	%f1505, %f1004, %f1084, %f1504;
	fma.rn.f32 	%f1506, %f1005, %f1085, %f1505;
	fma.rn.f32 	%f1507, %f1006, %f1086, %f1506;
	fma.rn.f32 	%f1508, %f1007, %f1087, %f1507;
	fma.rn.f32 	%f1509, %f1008, %f1088, %f1508;
	fma.rn.f32 	%f1510, %f1009, %f1089, %f1509;
	fma.rn.f32 	%f60, %f1010, %f1090, %f1510;
	fma.rn.f32 	%f1511, %f1011, %f1027, %f850;
	fma.rn.f32 	%f1512, %f1012, %f1028, %f1511;
	fma.rn.f32 	%f1513, %f1013, %f1029, %f1512;
	fma.rn.f32 	%f1514, %f1014, %f1030, %f1513;
	fma.rn.f32 	%f1515, %f1015, %f1031, %f1514;
	fma.rn.f32 	%f1516, %f1016, %f1032, %f1515;
	fma.rn.f32 	%f1517, %f1017, %f1033, %f1516;
	fma.rn.f32 	%f1518, %f1018, %f1034, %f1517;
	fma.rn.f32 	%f1519, %f1019, %f1035, %f1518;
	fma.rn.f32 	%f1520, %f1020, %f1036, %f1519;
	fma.rn.f32 	%f1521, %f1021, %f1037, %f1520;
	fma.rn.f32 	%f1522, %f1022, %f1038, %f1521;
	fma.rn.f32 	%f1523, %f1023, %f1039, %f1522;
	fma.rn.f32 	%f1524, %f1024, %f1040, %f1523;
	fma.rn.f32 	%f1525, %f1025, %f1041, %f1524;
	fma.rn.f32 	%f61, %f1026, %f1042, %f1525;
	fma.rn.f32 	%f1526, %f1011, %f1043, %f866;
	fma.rn.f32 	%f1527, %f1012, %f1044, %f1526;
	fma.rn.f32 	%f1528, %f1013, %f1045, %f1527;
	fma.rn.f32 	%f1529, %f1014, %f1046, %f1528;
	fma.rn.f32 	%f1530, %f1015, %f1047, %f1529;
	fma.rn.f32 	%f1531, %f1016, %f1048, %f1530;
	fma.rn.f32 	%f1532, %f1017, %f1049, %f1531;
	fma.rn.f32 	%f1533, %f1018, %f1050, %f1532;
	fma.rn.f32 	%f1534, %f1019, %f1051, %f1533;
	fma.rn.f32 	%f1535, %f1020, %f1052, %f1534;
	fma.rn.f32 	%f1536, %f1021, %f1053, %f1535;
	fma.rn.f32 	%f1537, %f1022, %f1054, %f1536;
	fma.rn.f32 	%f1538, %f1023, %f1055, %f1537;
	fma.rn.f32 	%f1539, %f1024, %f1056, %f1538;
	fma.rn.f32 	%f1540, %f1025, %f1057, %f1539;
	fma.rn.f32 	%f62, %f1026, %f1058, %f1540;
	fma.rn.f32 	%f1541, %f1011, %f1059, %f882;
	fma.rn.f32 	%f1542, %f1012, %f1060, %f1541;
	fma.rn.f32 	%f1543, %f1013, %f1061, %f1542;
	fma.rn.f32 	%f1544, %f1014, %f1062, %f1543;
	fma.rn.f32 	%f1545, %f1015, %f1063, %f1544;
	fma.rn.f32 	%f1546, %f1016, %f1064, %f1545;
	fma.rn.f32 	%f1547, %f1017, %f1065, %f1546;
	fma.rn.f32 	%f1548, %f1018, %f1066, %f1547;
	fma.rn.f32 	%f1549, %f1019, %f1067, %f1548;
	fma.rn.f32 	%f1550, %f1020, %f1068, %f1549;
	fma.rn.f32 	%f1551, %f1021, %f1069, %f1550;
	fma.rn.f32 	%f1552, %f1022, %f1070, %f1551;
	fma.rn.f32 	%f1553, %f1023, %f1071, %f1552;
	fma.rn.f32 	%f1554, %f1024, %f1072, %f1553;
	fma.rn.f32 	%f1555, %f1025, %f1073, %f1554;
	fma.rn.f32 	%f63, %f1026, %f1074, %f1555;
	fma.rn.f32 	%f1556, %f1011, %f1075, %f898;
	fma.rn.f32 	%f1557, %f1012, %f1076, %f1556;
	fma.rn.f32 	%f1558, %f1013, %f1077, %f1557;
	fma.rn.f32 	%f1559, %f1014, %f1078, %f1558;
	fma.rn.f32 	%f1560, %f1015, %f1079, %f1559;
	fma.rn.f32 	%f1561, %f1016, %f1080, %f1560;
	fma.rn.f32 	%f1562, %f1017, %f1081, %f1561;
	fma.rn.f32 	%f1563, %f1018, %f1082, %f1562;
	fma.rn.f32 	%f1564, %f1019, %f1083, %f1563;
	fma.rn.f32 	%f1565, %f1020, %f1084, %f1564;
	fma.rn.f32 	%f1566, %f1021, %f1085, %f1565;
	fma.rn.f32 	%f1567, %f1022, %f1086, %f1566;
	fma.rn.f32 	%f1568, %f1023, %f1087, %f1567;
	fma.rn.f32 	%f1569, %f1024, %f1088, %f1568;
	fma.rn.f32 	%f1570, %f1025, %f1089, %f1569;
	fma.rn.f32 	%f64, %f1026, %f1090, %f1570;
	add.s32 	%r98, %r98, 1;
	setp.ge.u32 	%p8, %r98, %r8;
	@%p8 bra 	$L__BB0_14;
	setp.ge.s32 	%p9, %r3, %r29;
	add.s32 	%r73, %r94, 67;
	setp.ge.s32 	%p10, %r73, %r32;
	or.pred  	%p11, %p9, %p10;
	@%p11 bra 	$L__BB0_11;
	mul.wide.s32 	%rd48, %r93, 4;
	add.s32 	%r81, %r12, 1792;
	add.s32 	%r80, %r12, 1536;
	add.s32 	%r79, %r12, 1280;
	add.s32 	%r78, %r12, 1024;
	add.s32 	%r77, %r12, 768;
	add.s32 	%r76, %r12, 512;
	add.s32 	%r75, %r12, 256;
	add.s64 	%rd40, %rd7, %rd48;
	// begin inline asm
	cp.async.cg.shared.global [%r12], [%rd40], 16, 16;
	// end inline asm
	add.s64 	%rd41, %rd1, %rd48;
	// begin inline asm
	cp.async.cg.shared.global [%r75], [%rd41], 16, 16;
	// end inline asm
	add.s64 	%rd42, %rd2, %rd48;
	// begin inline asm
	cp.async.cg.shared.global [%r76], [%rd42], 16, 16;
	// end inline asm
	add.s64 	%rd43, %rd3, %rd48;
	// begin inline asm
	cp.async.cg.shared.global [%r77], [%rd43], 16, 16;
	// end inline asm
	add.s64 	%rd44, %rd4, %rd48;
	// begin inline asm
	cp.async.cg.shared.global [%r78], [%rd44], 16, 16;
	// end inline asm
	mul.wide.s32 	%rd49, %r32, 20;
	add.s64 	%rd45, %rd40, %rd49;
	// begin inline asm
	cp.async.cg.shared.global [%r79], [%rd45], 16, 16;
	// end inline asm
	add.s64 	%rd46, %rd5, %rd48;
	// begin inline asm
	cp.async.cg.shared.global [%r80], [%rd46], 16, 16;
	// end inline asm
	mul.wide.s32 	%rd50, %r32, 28;
	add.s64 	%rd47, %rd40, %rd50;
	// begin inline asm
	cp.async.cg.shared.global [%r81], [%rd47], 16, 16;
	// end inline asm
$L__BB0_11:
	setp.ge.s32 	%p12, %r10, %r30;
	add.s32 	%r82, %r95, 64;
	setp.ge.s32 	%p13, %r82, %r32;
	or.pred  	%p14, %p13, %p12;
	@%p14 bra 	$L__BB0_13;
	ld.param.u64 	%rd74, [_Z6matmulPfPKfS1_iii_param_2];
	add.s32 	%r90, %r13, 1792;
	add.s32 	%r89, %r13, 1536;
	add.s32 	%r88, %r13, 1280;
	add.s32 	%r87, %r13, 1024;
	add.s32 	%r86, %r13, 768;
	add.s32 	%r85, %r13, 512;
	add.s32 	%r84, %r13, 256;
	mul.wide.s32 	%rd59, %r96, 4;
	add.s64 	%rd51, %rd74, %rd59;
	// begin inline asm
	cp.async.cg.shared.global [%r13], [%rd51], 16, 16;
	// end inline asm
	mul.wide.s32 	%rd60, %r30, 4;
	add.s64 	%rd52, %rd51, %rd60;
	// begin inline asm
	cp.async.cg.shared.global [%r84], [%rd52], 16, 16;
	// end inline asm
	add.s64 	%rd53, %rd52, %rd60;
	// begin inline asm
	cp.async.cg.shared.global [%r85], [%rd53], 16, 16;
	// end inline asm
	add.s64 	%rd54, %rd53, %rd60;
	// begin inline asm
	cp.async.cg.shared.global [%r86], [%rd54], 16, 16;
	// end inline asm
	add.s64 	%rd55, %rd54, %rd60;
	// begin inline asm
	cp.async.cg.shared.global [%r87], [%rd55], 16, 16;
	// end inline asm
	add.s64 	%rd56, %rd55, %rd60;
	// begin inline asm
	cp.async.cg.shared.global [%r88], [%rd56], 16, 16;
	// end inline asm
	add.s64 	%rd57, %rd56, %rd60;
	// begin inline asm
	cp.async.cg.shared.global [%r89], [%rd57], 16, 16;
	// end inline asm
	add.s64 	%rd58, %rd57, %rd60;
	// begin inline asm
	cp.async.cg.shared.global [%r90], [%rd58], 16, 16;
	// end inline asm
$L__BB0_13:
	// begin inline asm
	cp.async.commit_group;
	// end inline asm
$L__BB0_14:
	ld.shared.f32 	%f1571, [%r9+128];
	ld.shared.f32 	%f1572, [%r9+132];
	ld.shared.f32 	%f1573, [%r9+136];
	ld.shared.f32 	%f1574, [%r9+140];
	ld.shared.f32 	%f1575, [%r9+144];
	ld.shared.f32 	%f1576, [%r9+148];
	ld.shared.f32 	%f1577, [%r9+152];
	ld.shared.f32 	%f1578, [%r9+156];
	ld.shared.f32 	%f1579, [%r9+160];
	ld.shared.f32 	%f1580, [%r9+164];
	ld.shared.f32 	%f1581, [%r9+168];
	ld.shared.f32 	%f1582, [%r9+172];
	ld.shared.f32 	%f1583, [%r9+176];
	ld.shared.f32 	%f1584, [%r9+180];
	ld.shared.f32 	%f1585, [%r9+184];
	ld.shared.f32 	%f1586, [%r9+188];
	ld.shared.f32 	%f1587, [%r9+384];
	ld.shared.f32 	%f1588, [%r9+388];
	ld.shared.f32 	%f1589, [%r9+392];
	ld.shared.f32 	%f1590, [%r9+396];
	ld.shared.f32 	%f1591, [%r9+400];
	ld.shared.f32 	%f1592, [%r9+404];
	ld.shared.f32 	%f1593, [%r9+408];
	ld.shared.f32 	%f1594, [%r9+412];
	ld.shared.f32 	%f1595, [%r9+416];
	ld.shared.f32 	%f1596, [%r9+420];
	ld.shared.f32 	%f1597, [%r9+424];
	ld.shared.f32 	%f1598, [%r9+428];
	ld.shared.f32 	%f1599, [%r9+432];
	ld.shared.f32 	%f1600, [%r9+436];
	ld.shared.f32 	%f1601, [%r9+440];
	ld.shared.f32 	%f1602, [%r9+444];
	ld.shared.f32 	%f1603, [%r9+640];
	ld.shared.f32 	%f1604, [%r9+644];
	ld.shared.f32 	%f1605, [%r9+648];
	ld.shared.f32 	%f1606, [%r9+652];
	ld.shared.f32 	%f1607, [%r9+656];
	ld.shared.f32 	%f1608, [%r9+660];
	ld.shared.f32 	%f1609, [%r9+664];
	ld.shared.f32 	%f1610, [%r9+668];
	ld.shared.f32 	%f1611, [%r9+672];
	ld.shared.f32 	%f1612, [%r9+676];
	ld.shared.f32 	%f1613, [%r9+680];
	ld.shared.f32 	%f1614, [%r9+684];
	ld.shared.f32 	%f1615, [%r9+688];
	ld.shared.f32 	%f1616, [%r9+692];
	ld.shared.f32 	%f1617, [%r9+696];
	ld.shared.f32 	%f1618, [%r9+700];
	ld.shared.f32 	%f1619, [%r9+896];
	ld.shared.f32 	%f1620, [%r9+900];
	ld.shared.f32 	%f1621, [%r9+904];
	ld.shared.f32 	%f1622, [%r9+908];
	ld.shared.f32 	%f1623, [%r9+912];
	ld.shared.f32 	%f1624, [%r9+916];
	ld.shared.f32 	%f1625, [%r9+920];
	ld.shared.f32 	%f1626, [%r9+924];
	ld.shared.f32 	%f1627, [%r9+928];
	ld.shared.f32 	%f1628, [%r9+932];
	ld.shared.f32 	%f1629, [%r9+936];
	ld.shared.f32 	%f1630, [%r9+940];
	ld.shared.f32 	%f1631, [%r9+944];
	ld.shared.f32 	%f1632, [%r9+948];
	ld.shared.f32 	%f1633, [%r9+952];
	ld.shared.f32 	%f1634, [%r9+956];
	ld.shared.f32 	%f1635, [%r9+1152];
	ld.shared.f32 	%f1636, [%r9+1156];
	ld.shared.f32 	%f1637, [%r9+1160];
	ld.shared.f32 	%f1638, [%r9+1164];
	ld.shared.f32 	%f1639, [%r9+1168];
	ld.shared.f32 	%f1640, [%r9+1172];
	ld.shared.f32 	%f1641, [%r9+1176];
	ld.shared.f32 	%f1642, [%r9+1180];
	ld.shared.f32 	%f1643, [%r9+1184];
	ld.shared.f32 	%f1644, [%r9+1188];
	ld.shared.f32 	%f1645, [%r9+1192];
	ld.shared.f32 	%f1646, [%r9+1196];
	ld.shared.f32 	%f1647, [%r9+1200];
	ld.shared.f32 	%f1648, [%r9+1204];
	ld.shared.f32 	%f1649, [%r9+1208];
	ld.shared.f32 	%f1650, [%r9+1212];
	ld.shared.f32 	%f1651, [%r9+1408];
	ld.shared.f32 	%f1652, [%r9+1412];
	ld.shared.f32 	%f1653, [%r9+1416];
	ld.shared.f32 	%f1654, [%r9+1420];
	ld.shared.f32 	%f1655, [%r9+1424];
	ld.shared.f32 	%f1656, [%r9+1428];
	ld.shared.f32 	%f1657, [%r9+1432];
	ld.shared.f32 	%f1658, [%r9+1436];
	ld.shared.f32 	%f1659, [%r9+1440];
	ld.shared.f32 	%f1660, [%r9+1444];
	ld.shared.f32 	%f1661, [%r9+1448];
	ld.shared.f32 	%f1662, [%r9+1452];
	ld.shared.f32 	%f1663, [%r9+1456];
	ld.shared.f32 	%f1664, [%r9+1460];
	ld.shared.f32 	%f1665, [%r9+1464];
	ld.shared.f32 	%f1666, [%r9+1468];
	ld.shared.f32 	%f1667, [%r9+1664];
	ld.shared.f32 	%f1668, [%r9+1668];
	ld.shared.f32 	%f1669, [%r9+1672];
	ld.shared.f32 	%f1670, [%r9+1676];
	ld.shared.f32 	%f1671, [%r9+1680];
	ld.shared.f32 	%f1672, [%r9+1684];
	ld.shared.f32 	%f1673, [%r9+1688];
	ld.shared.f32 	%f1674, [%r9+1692];
	ld.shared.f32 	%f1675, [%r9+1696];
	ld.shared.f32 	%f1676, [%r9+1700];
	ld.shared.f32 	%f1677, [%r9+1704];
	ld.shared.f32 	%f1678, [%r9+1708];
	ld.shared.f32 	%f1679, [%r9+1712];
	ld.shared.f32 	%f1680, [%r9+1716];
	ld.shared.f32 	%f1681, [%r9+1720];
	ld.shared.f32 	%f1682, [%r9+1724];
	ld.shared.f32 	%f1683, [%r9+1920];
	ld.shared.f32 	%f1684, [%r9+1924];
	ld.shared.f32 	%f1685, [%r9+1928];
	ld.shared.f32 	%f1686, [%r9+1932];
	ld.shared.f32 	%f1687, [%r9+1936];
	ld.shared.f32 	%f1688, [%r9+1940];
	ld.shared.f32 	%f1689, [%r9+1944];
	ld.shared.f32 	%f1690, [%r9+1948];
	ld.shared.f32 	%f1691, [%r9+1952];
	ld.shared.f32 	%f1692, [%r9+1956];
	ld.shared.f32 	%f1693, [%r9+1960];
	ld.shared.f32 	%f1694, [%r9+1964];
	ld.shared.f32 	%f1695, [%r9+1968];
	ld.shared.f32 	%f1696, [%r9+1972];
	ld.shared.f32 	%f1697, [%r9+1976];
	ld.shared.f32 	%f1698, [%r9+1980];
	ld.shared.f32 	%f1699, [%r11+8192];
	ld.shared.f32 	%f1700, [%r11+8448];
	ld.shared.f32 	%f1701, [%r11+8704];
	ld.shared.f32 	%f1702, [%r11+8960];
	ld.shared.f32 	%f1703, [%r11+9216];
	ld.shared.f32 	%f1704, [%r11+9472];
	ld.shared.f32 	%f1705, [%r11+9728];
	ld.shared.f32 	%f1706, [%r11+9984];
	ld.shared.f32 	%f1707, [%r11+10240];
	ld.shared.f32 	%f1708, [%r11+10496];
	ld.shared.f32 	%f1709, [%r11+10752];
	ld.shared.f32 	%f1710, [%r11+11008];
	ld.shared.f32 	%f1711, [%r11+11264];
	ld.shared.f32 	%f1712, [%r11+11520];
	ld.shared.f32 	%f1713, [%r11+11776];
	ld.shared.f32 	%f1714, [%r11+12032];
	ld.shared.f32 	%f1715, [%r11+8196];
	ld.shared.f32 	%f1716, [%r11+8452];
	ld.shared.f32 	%f1717, [%r11+8708];
	ld.shared.f32 	%f1718, [%r11+8964];
	ld.shared.f32 	%f1719, [%r11+9220];
	ld.shared.f32 	%f1720, [%r11+9476];
	ld.shared.f32 	%f1721, [%r11+9732];
	ld.shared.f32 	%f1722, [%r11+9988];
	ld.shared.f32 	%f1723, [%r11+10244];
	ld.shared.f32 	%f1724, [%r11+10500];
	ld.shared.f32 	%f1725, [%r11+10756];
	ld.shared.f32 	%f1726, [%r11+11012];
	ld.shared.f32 	%f1727, [%r11+11268];
	ld.shared.f32 	%f1728, [%r11+11524];
	ld.shared.f32 	%f1729, [%r11+11780];
	ld.shared.f32 	%f1730, [%r11+12036];
	ld.shared.f32 	%f1731, [%r11+8200];
	ld.shared.f32 	%f1732, [%r11+8456];
	ld.shared.f32 	%f1733, [%r11+8712];
	ld.shared.f32 	%f1734, [%r11+8968];
	ld.shared.f32 	%f1735, [%r11+9224];
	ld.shared.f32 	%f1736, [%r11+9480];
	ld.shared.f32 	%f1737, [%r11+9736];
	ld.shared.f32 	%f1738, [%r11+9992];
	ld.shared.f32 	%f1739, [%r11+10248];
	ld.shared.f32 	%f1740, [%r11+10504];
	ld.shared.f32 	%f1741, [%r11+10760];
	ld.shared.f32 	%f1742, [%r11+11016];
	ld.shared.f32 	%f1743, [%r11+11272];
	ld.shared.f32 	%f1744, [%r11+11528];
	ld.shared.f32 	%f1745, [%r11+11784];
	ld.shared.f32 	%f1746, [%r11+12040];
	ld.shared.f32 	%f1747, [%r11+8204];
	ld.shared.f32 	%f1748, [%r11+8460];
	ld.shared.f32 	%f1749, [%r11+8716];
	ld.shared.f32 	%f1750, [%r11+8972];
	ld.shared.f32 	%f1751, [%r11+9228];
	ld.shared.f32 	%f1752, [%r11+9484];
	ld.shared.f32 	%f1753, [%r11+9740];
	ld.shared.f32 	%f1754, [%r11+9996];
	ld.shared.f32 	%f1755, [%r11+10252];
	ld.shared.f32 	%f1756, [%r11+10508];
	ld.shared.f32 	%f1757, [%r11+10764];
	ld.shared.f32 	%f1758, [%r11+11020];
	ld.shared.f32 	%f1759, [%r11+11276];
	ld.shared.f32 	%f1760, [%r11+11532];
	ld.shared.f32 	%f1761, [%r11+11788];
	ld.shared.f32 	%f1762, [%r11+12044];
	fma.rn.f32 	%f1763, %f1571, %f1699, %f33;
	fma.rn.f32 	%f1764, %f1572, %f1700, %f1763;
	fma.rn.f32 	%f1765, %f1573, %f1701, %f1764;
	fma.rn.f32 	%f1766, %f1574, %f1702, %f1765;
	fma.rn.f32 	%f1767, %f1575, %f1703, %f1766;
	fma.rn.f32 	%f1768, %f1576, %f1704, %f1767;
	fma.rn.f32 	%f1769, %f1577, %f1705, %f1768;
	fma.rn.f32 	%f1770, %f1578, %f1706, %f1769;
	fma.rn.f32 	%f1771, %f1579, %f1707, %f1770;
	fma.rn.f32 	%f1772, %f1580, %f1708, %f1771;
	fma.rn.f32 	%f1773, %f1581, %f1709, %f1772;
	fma.rn.f32 	%f1774, %f1582, %f1710, %f1773;
	fma.rn.f32 	%f1775, %f1583, %f1711, %f1774;
	fma.rn.f32 	%f1776, %f1584, %f1712, %f1775;
	fma.rn.f32 	%f1777, %f1585, %f1713, %f1776;
	fma.rn.f32 	%f1778, %f1586, %f1714, %f1777;
	fma.rn.f32 	%f1779, %f1571, %f1715, %f34;
	fma.rn.f32 	%f1780, %f1572, %f1716, %f1779;
	fma.rn.f32 	%f1781, %f1573, %f1717, %f1780;
	fma.rn.f32 	%f1782, %f1574, %f1718, %f1781;
	fma.rn.f32 	%f1783, %f1575, %f1719, %f1782;
	fma.rn.f32 	%f1784, %f1576, %f1720, %f1783;
	fma.rn.f32 	%f1785, %f1577, %f1721, %f1784;
	fma.rn.f32 	%f1786, %f1578, %f1722, %f1785;
	fma.rn.f32 	%f1787, %f1579, %f1723, %f1786;
	fma.rn.f32 	%f1788, %f1580, %f1724, %f1787;
	fma.rn.f32 	%f1789, %f1581, %f1725, %f1788;
	fma.rn.f32 	%f1790, %f1582, %f1726, %f1789;
	fma.rn.f32 	%f1791, %f1583, %f1727, %f1790;
	fma.rn.f32 	%f1792, %f1584, %f1728, %f1791;
	fma.rn.f32 	%f1793, %f1585, %f1729, %f1792;
	fma.rn.f32 	%f1794, %f1586, %f1730, %f1793;
	fma.rn.f32 	%f1795, %f1571, %f1731, %f35;
	fma.rn.f32 	%f1796, %f1572, %f1732, %f1795;
	fma.rn.f32 	%f1797, %f1573, %f1733, %f1796;
	fma.rn.f32 	%f1798, %f1574, %f1734, %f1797;
	fma.rn.f32 	%f1799, %f1575, %f1735, %f1798;
	fma.rn.f32 	%f1800, %f1576, %f1736, %f1799;
	fma.rn.f32 	%f1801, %f1577, %f1737, %f1800;
	fma.rn.f32 	%f1802, %f1578, %f1738, %f1801;
	fma.rn.f32 	%f1803, %f1579, %f1739, %f1802;
	fma.rn.f32 	%f1804, %f1580, %f1740, %f1803;
	fma.rn.f32 	%f1805, %f1581, %f1741, %f1804;
	fma.rn.f32 	%f1806, %f1582, %f1742, %f1805;
	fma.rn.f32 	%f1807, %f1583, %f1743, %f1806;
	fma.rn.f32 	%f1808, %f1584, %f1744, %f1807;
	fma.rn.f32 	%f1809, %f1585, %f1745, %f1808;
	fma.rn.f32 	%f1810, %f1586, %f1746, %f1809;
	fma.rn.f32 	%f1811, %f1571, %f1747, %f36;
	fma.rn.f32 	%f1812, %f1572, %f1748, %f1811;
	fma.rn.f32 	%f1813, %f1573, %f1749, %f1812;
	fma.rn.f32 	%f1814, %f1574, %f1750, %f1813;
	fma.rn.f32 	%f1815, %f1575, %f1751, %f1814;
	fma.rn.f32 	%f1816, %f1576, %f1752, %f1815;
	fma.rn.f32 	%f1817, %f1577, %f1753, %f1816;
	fma.rn.f32 	%f1818, %f1578, %f1754, %f1817;
	fma.rn.f32 	%f1819, %f1579, %f1755, %f1818;
	fma.rn.f32 	%f1820, %f1580, %f1756, %f1819;
	fma.rn.f32 	%f1821, %f1581, %f1757, %f1820;
	fma.rn.f32 	%f1822, %f1582, %f1758, %f1821;
	fma.rn.f32 	%f1823, %f1583, %f1759, %f1822;
	fma.rn.f32 	%f1824, %f1584, %f1760, %f1823;
	fma.rn.f32 	%f1825, %f1585, %f1761, %f1824;
	fma.rn.f32 	%f1826, %f1586, %f1762, %f1825;
	fma.rn.f32 	%f1827, %f1587, %f1699, %f37;
	fma.rn.f32 	%f1828, %f1588, %f1700, %f1827;
	fma.rn.f32 	%f1829, %f1589, %f1701, %f1828;
	fma.rn.f32 	%f1830, %f1590, %f1702, %f1829;
	fma.rn.f32 	%f1831, %f1591, %f1703, %f1830;
	fma.rn.f32 	%f1832, %f1592, %f1704, %f1831;
	fma.rn.f32 	%f1833, %f1593, %f1705, %f1832;
	fma.rn.f32 	%f1834, %f1594, %f1706, %f1833;
	fma.rn.f32 	%f1835, %f1595, %f1707, %f1834;
	fma.rn.f32 	%f1836, %f1596, %f1708, %f1835;
	fma.rn.f32 	%f1837, %f1597, %f1709, %f1836;
	fma.rn.f32 	%f1838, %f1598, %f1710, %f1837;
	fma.rn.f32 	%f1839, %f1599, %f1711, %f1838;
	fma.rn.f32 	%f1840, %f1600, %f1712, %f1839;
	fma.rn.f32 	%f1841, %f1601, %f1713, %f1840;
	fma.rn.f32 	%f1842, %f1602, %f1714, %f1841;
	fma.rn.f32 	%f1843, %f1587, %f1715, %f38;
	fma.rn.f32 	%f1844, %f1588, %f1716, %f1843;
	fma.rn.f32 	%f1845, %f1589, %f1717, %f1844;
	fma.rn.f32 	%f1846, %f1590, %f1718, %f1845;
	fma.rn.f32 	%f1847, %f1591, %f1719, %f1846;
	fma.rn.f32 	%f1848, %f1592, %f1720, %f1847;
	fma.rn.f32 	%f1849, %f1593, %f1721, %f1848;
	fma.rn.f32 	%f1850, %f1594, %f1722, %f1849;
	fma.rn.f32 	%f1851, %f1595, %f1723, %f1850;
	fma.rn.f32 	%f1852, %f1596, %f1724, %f1851;
	fma.rn.f32 	%f1853, %f1597, %f1725, %f1852;
	fma.rn.f32 	%f1854, %f1598, %f1726, %f1853;
	fma.rn.f32 	%f1855, %f1599, %f1727, %f1854;
	fma.rn.f32 	%f1856, %f1600, %f1728, %f1855;
	fma.rn.f32 	%f1857, %f1601, %f1729, %f1856;
	fma.rn.f32 	%f1858, %f1602, %f1730, %f1857;
	fma.rn.f32 	%f1859, %f1587, %f1731, %f39;
	fma.rn.f32 	%f1860, %f1588, %f1732, %f1859;
	fma.rn.f32 	%f1861, %f1589, %f1733, %f1860;
	fma.rn.f32 	%f1862, %f1590, %f1734, %f1861;
	fma.rn.f32 	%f1863, %f1591, %f1735, %f1862;
	fma.rn.f32 	%f1864, %f1592, %f1736, %f1863;
	fma.rn.f32 	%f1865, %f1593, %f1737, %f1864;
	fma.rn.f32 	%f1866, %f1594, %f1738, %f1865;
	fma.rn.f32 	%f1867, %f1595, %f1739, %f1866;
	fma.rn.f32 	%f1868, %f1596, %f1740, %f1867;
	fma.rn.f32 	%f1869, %f1597, %f1741, %f1868;
	fma.rn.f32 	%f1870, %f1598, %f1742, %f1869;
	fma.rn.f32 	%f1871, %f1599, %f1743, %f1870;
	fma.rn.f32 	%f1872, %f1600, %f1744, %f1871;
	fma.rn.f32 	%f1873, %f1601, %f1745, %f1872;
	fma.rn.f32 	%f1874, %f1602, %f1746, %f1873;
	fma.rn.f32 	%f1875, %f1587, %f1747, %f40;
	fma.rn.f32 	%f1876, %f1588, %f1748, %f1875;
	fma.rn.f32 	%f1877, %f1589, %f1749, %f1876;
	fma.rn.f32 	%f1878, %f1590, %f1750, %f1877;
	fma.rn.f32 	%f1879, %f1591, %f1751, %f1878;
	fma.rn.f32 	%f1880, %f1592, %f1752, %f1879;
	fma.rn.f32 	%f1881, %f1593, %f1753, %f1880;
	fma.rn.f32 	%f1882, %f1594, %f1754, %f1881;
	fma.rn.f32 	%f1883, %f1595, %f1755, %f1882;
	fma.rn.f32 	%f1884, %f1596, %f1756, %f1883;
	fma.rn.f32 	%f1885, %f1597, %f1757, %f1884;
	fma.rn.f32 	%f1886, %f1598, %f1758, %f1885;
	fma.rn.f32 	%f1887, %f1599, %f1759, %f1886;
	fma.rn.f32 	%f1888, %f1600, %f1760, %f1887;
	fma.rn.f32 	%f1889, %f1601, %f1761, %f1888;
	fma.rn.f32 	%f1890, %f1602, %f1762, %f1889;
	fma.rn.f32 	%f1891, %f1603, %f1699, %f41;
	fma.rn.f32 	%f1892, %f1604, %f1700, %f1891;
	fma.rn.f32 	%f1893, %f1605, %f1701, %f1892;
	fma.rn.f32 	%f1894, %f1606, %f1702, %f1893;
	fma.rn.f32 	%f1895, %f1607, %f1703, %f1894;
	fma.rn.f32 	%f1896, %f1608, %f1704, %f1895;
	fma.rn.f32 	%f1897, %f1609, %f1705, %f1896;
	fma.rn.f32 	%f1898, %f1610, %f1706, %f1897;
	fma.rn.f32 	%f1899, %f1611, %f1707, %f1898;
	fma.rn.f32 	%f1900, %f1612, %f1708, %f1899;
	fma.rn.f32 	%f1901, %f1613, %f1709, %f1900;
	fma.rn.f32 	%f1902, %f1614, %f1710, %f1901;
	fma.rn.f32 	%f1903, %f1615, %f1711, %f1902;
	fma.rn.f32 	%f1904, %f1616, %f1712, %f1903;
	fma.rn.f32 	%f1905, %f1617, %f1713, %f1904;
	fma.rn.f32 	%f1906, %f1618, %f1714, %f1905;
	fma.rn.f32 	%f1907, %f1603, %f1715, %f42;
	fma.rn.f32 	%f1908, %f1604, %f1716, %f1907;
	fma.rn.f32 	%f1909, %f1605, %f1717, %f1908;
	fma.rn.f32 	%f1910, %f1606, %f1718, %f1909;
	fma.rn.f32 	%f1911, %f1607, %f1719, %f1910;
	fma.rn.f32 	%f1912, %f1608, %f1720, %f1911;
	fma.rn.f32 	%f1913, %f1609, %f1721, %f1912;
	fma.rn.f32 	%f1914, %f1610, %f1722, %f1913;
	fma.rn.f32 	%f1915, %f1611, %f1723, %f1914;
	fma.rn.f32 	%f1916, %f1612, %f1724, %f1915;
	fma.rn.f32 	%f1917, %f1613, %f1725, %f1916;
	fma.rn.f32 	%f1918, %f1614, %f1726, %f1917;
	fma.rn.f32 	%f1919, %f1615, %f1727, %f1918;
	fma.rn.f32 	%f1920, %f1616, %f1728, %f1919;
	fma.rn.f32 	%f1921, %f1617, %f1729, %f1920;
	fma.rn.f32 	%f1922, %f1618, %f1730, %f1921;
	fma.rn.f32 	%f1923, %f1603, %f1731, %f43;
	fma.rn.f32 	%f1924, %f1604, %f1732, %f1923;
	fma.rn.f32 	%f1925, %f1605, %f1733, %f1924;
	fma.rn.f32 	%f1926, %f1606, %f1734, %f1925;
	fma.rn.f32 	%f1927, %f1607, %f1735, %f1926;
	fma.rn.f32 	%f1928, %f1608, %f1736, %f1927;
	fma.rn.f32 	%f1929, %f1609, %f1737, %f1928;
	fma.rn.f32 	%f1930, %f1610, %f1738, %f1929;
	fma.rn.f32 	%f1931, %f1611, %f1739, %f1930;
	fma.rn.f32 	%f1932, %f1612, %f1740, %f1931;
	fma.rn.f32 	%f1933, %f1613, %f1741, %f1932;
	fma.rn.f32 	%f1934, %f1614, %f1742, %f1933;
	fma.rn.f32 	%f1935, %f1615, %f1743, %f1934;
	fma.rn.f32 	%f1936, %f1616, %f1744, %f1935;
	fma.rn.f32 	%f1937, %f1617, %f1745, %f1936;
	fma.rn.f32 	%f1938, %f1618, %f1746, %f1937;
	fma.rn.f32 	%f1939, %f1603, %f1747, %f44;
	fma.rn.f32 	%f1940, %f1604, %f1748, %f1939;
	fma.rn.f32 	%f1941, %f1605, %f1749, %f1940;
	fma.rn.f32 	%f1942, %f1606, %f1750, %f1941;
	fma.rn.f32 	%f1943, %f1607, %f1751, %f1942;
	fma.rn.f32 	%f1944, %f1608, %f1752, %f1943;
	fma.rn.f32 	%f1945, %f1609, %f1753, %f1944;
	fma.rn.f32 	%f1946, %f1610, %f1754, %f1945;
	fma.rn.f32 	%f1947, %f1611, %f1755, %f1946;
	fma.rn.f32 	%f1948, %f1612, %f1756, %f1947;
	fma.rn.f32 	%f1949, %f1613, %f1757, %f1948;
	fma.rn.f32 	%f1950, %f1614, %f1758, %f1949;
	fma.rn.f32 	%f1951, %f1615, %f1759, %f1950;
	fma.rn.f32 	%f1952, %f1616, %f1760, %f1951;
	fma.rn.f32 	%f1953, %f1617, %f1761, %f1952;
	fma.rn.f32 	%f1954, %f1618, %f1762, %f1953;
	fma.rn.f32 	%f1955, %f1619, %f1699, %f45;
	fma.rn.f32 	%f1956, %f1620, %f1700, %f1955;
	fma.rn.f32 	%f1957, %f1621, %f1701, %f1956;
	fma.rn.f32 	%f1958, %f1622, %f1702, %f1957;
	fma.rn.f32 	%f1959, %f1623, %f1703, %f1958;
	fma.rn.f32 	%f1960, %f1624, %f1704, %f1959;
	fma.rn.f32 	%f1961, %f1625, %f1705, %f1960;
	fma.rn.f32 	%f1962, %f1626, %f1706, %f1961;
	fma.rn.f32 	%f1963, %f1627, %f1707, %f1962;
	fma.rn.f32 	%f1964, %f1628, %f1708, %f1963;
	fma.rn.f32 	%f1965, %f1629, %f1709, %f1964;
	fma.rn.f32 	%f1966, %f1630, %f1710, %f1965;
	fma.rn.f32 	%f1967, %f1631, %f1711, %f1966;
	fma.rn.f32 	%f1968, %f1632, %f1712, %f1967;
	fma.rn.f32 	%f1969, %f1633, %f1713, %f1968;
	fma.rn.f32 	%f1970, %f1634, %f1714, %f1969;
	fma.rn.f32 	%f1971, %f1619, %f1715, %f46;
	fma.rn.f32 	%f1972, %f1620, %f1716, %f1971;
	fma.rn.f32 	%f1973, %f1621, %f1717, %f1972;
	fma.rn.f32 	%f1974, %f1622, %f1718, %f1973;
	fma.rn.f32 	%f1975, %f1623, %f1719, %f1974;
	fma.rn.f32 	%f1976, %f1624, %f1720, %f1975;
	fma.rn.f32 	%f1977, %f1625, %f1721, %f1976;
	fma.rn.f32 	%f1978, %f1626, %f1722, %f1977;
	fma.rn.f32 	%f1979, %f1627, %f1723, %f1978;
	fma.rn.f32 	%f1980, %f1628, %f1724, %f1979;
	fma.rn.f32 	%f1981, %f1629, %f1725, %f1980;
	fma.rn.f32 	%f1982, %f1630, %f1726, %f1981;
	fma.rn.f32 	%f1983, %f1631, %f1727, %f1982;
	fma.rn.f32 	%f1984, %f1632, %f1728, %f1983;
	fma.rn.f32 	%f1985, %f1633, %f1729, %f1984;
	fma.rn.f32 	%f1986, %f1634, %f1730, %f1985;
	fma.rn.f32 	%f1987, %f1619, %f1731, %f47;
	fma.rn.f32 	%f1988, %f1620, %f1732, %f1987;
	fma.rn.f32 	%f1989, %f1621, %f1733, %f1988;
	fma.rn.f32 	%f1990, %f1622, %f1734, %f1989;
	fma.rn.f32 	%f1991, %f1623, %f1735, %f1990;
	fma.rn.f32 	%f1992, %f1624, %f1736, %f1991;
	fma.rn.f32 	%f1993, %f1625, %f1737, %f1992;
	fma.rn.f32 	%f1994, %f1626, %f1738, %f1993;
	fma.rn.f32 	%f1995, %f1627, %f1739, %f1994;
	fma.rn.f32 	%f1996, %f1628, %f1740, %f1995;
	fma.rn.f32 	%f1997, %f1629, %f1741, %f1996;
	fma.rn.f32 	%f1998, %f1630, %f1742, %f1997;
	fma.rn.f32 	%f1999, %f1631, %f1743, %f1998;
	fma.rn.f32 	%f2000, %f1632, %f1744, %f1999;
	fma.rn.f32 	%f2001, %f1633, %f1745, %f2000;
	fma.rn.f32 	%f2002, %f1634, %f1746, %f2001;
	fma.rn.f32 	%f2003, %f1619, %f1747, %f48;
	fma.rn.f32 	%f2004, %f1620, %f1748, %f2003;
	fma.rn.f32 	%f2005, %f1621, %f1749, %f2004;
	fma.rn.f32 	%f2006, %f1622, %f1750, %f2005;
	fma.rn.f32 	%f2007, %f1623, %f1751, %f2006;
	fma.rn.f32 	%f2008, %f1624, %f1752, %f2007;
	fma.rn.f32 	%f2009, %f1625, %f1753, %f2008;
	fma.rn.f32 	%f2010, %f1626, %f1754, %f2009;
	fma.rn.f32 	%f2011, %f1627, %f1755, %f2010;
	fma.rn.f32 	%f2012, %f1628, %f1756, %f2011;
	fma.rn.f32 	%f2013, %f1629, %f1757, %f2012;
	fma.rn.f32 	%f2014, %f1630, %f1758, %f2013;
	fma.rn.f32 	%f2015, %f1631, %f1759, %f2014;
	fma.rn.f32 	%f2016, %f1632, %f1760, %f2015;
	fma.rn.f32 	%f2017, %f1633, %f1761, %f2016;
	fma.rn.f32 	%f2018, %f1634, %f1762, %f2017;
	fma.rn.f32 	%f2019, %f1635, %f1699, %f49;
	fma.rn.f32 	%f2020, %f1636, %f1700, %f2019;
	fma.rn.f32 	%f2021, %f1637, %f1701, %f2020;
	fma.rn.f32 	%f2022, %f1638, %f1702, %f2021;
	fma.rn.f32 	%f2023, %f1639, %f1703, %f2022;
	fma.rn.f32 	%f2024, %f1640, %f1704, %f2023;
	fma.rn.f32 	%f2025, %f1641, %f1705, %f2024;
	fma.rn.f32 	%f2026, %f1642, %f1706, %f2025;
	fma.rn.f32 	%f2027, %f1643, %f1707, %f2026;
	fma.rn.f32 	%f2028, %f1644, %f1708, %f2027;
	fma.rn.f32 	%f2029, %f1645, %f1709, %f2028;
	fma.rn.f32 	%f2030, %f1646, %f1710, %f2029;
	fma.rn.f32 	%f2031, %f1647, %f1711, %f2030;
	fma.rn.f32 	%f2032, %f1648, %f1712, %f2031;
	fma.rn.f32 	%f2033, %f1649, %f1713, %f2032;
	fma.rn.f32 	%f2034, %f1650, %f1714, %f2033;
	fma.rn.f32 	%f2035, %f1635, %f1715, %f50;
	fma.rn.f32 	%f2036, %f1636, %f1716, %f2035;
	fma.rn.f32 	%f2037, %f1637, %f1717, %f2036;
	fma.rn.f32 	%f2038, %f1638, %f1718, %f2037;
	fma.rn.f32 	%f2039, %f1639, %f1719, %f2038;
	fma.rn.f32 	%f2040, %f1640, %f1720, %f2039;
	fma.rn.f32 	%f2041, %f1641, %f1721, %f2040;
	fma.rn.f32 	%f2042, %f1642, %f1722, %f2041;
	fma.rn.f32 	%f2043, %f1643, %f1723, %f2042;
	fma.rn.f32 	%f2044, %f1644, %f1724, %f2043;
	fma.rn.f32 	%f2045, %f1645, %f1725, %f2044;
	fma.rn.f32 	%f2046, %f1646, %f1726, %f2045;
	fma.rn.f32 	%f2047, %f1647, %f1727, %f2046;
	fma.rn.f32 	%f2048, %f1648, %f1728, %f2047;
	fma.rn.f32 	%f2049, %f1649, %f1729, %f2048;
	fma.rn.f32 	%f2050, %f1650, %f1730, %f2049;
	fma.rn.f32 	%f2051, %f1635, %f1731, %f51;
	fma.rn.f32 	%f2052, %f1636, %f1732, %f2051;
	fma.rn.f32 	%f2053, %f1637, %f1733, %f2052;
	fma.rn.f32 	%f2054, %f1638, %f1734, %f2053;
	fma.rn.f32 	%f2055, %f1639, %f1735, %f2054;
	fma.rn.f32 	%f2056, %f1640, %f1736, %f2055;
	fma.rn.f32 	%f2057, %f1641, %f1737, %f2056;
	fma.rn.f32 	%f2058, %f1642, %f1738, %f2057;
	fma.rn.f32 	%f2059, %f1643, %f1739, %f2058;
	fma.rn.f32 	%f2060, %f1644, %f1740, %f2059;
	fma.rn.f32 	%f2061, %f1645, %f1741, %f2060;
	fma.rn.f32 	%f2062, %f1646, %f1742, %f2061;
	fma.rn.f32 	%f2063, %f1647, %f1743, %f2062;
	fma.rn.f32 	%f2064, %f1648, %f1744, %f2063;
	fma.rn.f32 	%f2065, %f1649, %f1745, %f2064;
	fma.rn.f32 	%f2066, %f1650, %f1746, %f2065;
	fma.rn.f32 	%f2067, %f1635, %f1747, %f52;
	fma.rn.f32 	%f2068, %f1636, %f1748, %f2067;
	fma.rn.f32 	%f2069, %f1637, %f1749, %f2068;
	fma.rn.f32 	%f2070, %f1638, %f1750, %f2069;
	fma.rn.f32 	%f2071, %f1639, %f1751, %f2070;
	fma.rn.f32 	%f2072, %f1640, %f1752, %f2071;
	fma.rn.f32 	%f2073, %f1641, %f1753, %f2072;
	fma.rn.f32 	%f2074, %f1642, %f1754, %f2073;
	fma.rn.f32 	%f2075, %f1643, %f1755, %f2074;
	fma.rn.f32 	%f2076, %f1644, %f1756, %f2075;
	fma.rn.f32 	%f2077, %f1645, %f1757, %f2076;
	fma.rn.f32 	%f2078, %f1646, %f1758, %f2077;
	fma.rn.f32 	%f2079, %f1647, %f1759, %f2078;
	fma.rn.f32 	%f2080, %f1648, %f1760, %f2079;
	fma.rn.f32 	%f2081, %f1649, %f1761, %f2080;
	fma.rn.f32 	%f2082, %f1650, %f1762, %f2081;
	fma.rn.f32 	%f2083, %f1651, %f1699, %f53;
	fma.rn.f32 	%f2084, %f1652, %f1700, %f2083;
	fma.rn.f32 	%f2085, %f1653, %f1701, %f2084;
	fma.rn.f32 	%f2086, %f1654, %f1702, %f2085;
	fma.rn.f32 	%f2087, %f1655, %f1703, %f2086;
	fma.rn.f32 	%f2088, %f1656, %f1704, %f2087;
	fma.rn.f32 	%f2089, %f1657, %f1705, %f2088;
	fma.rn.f32 	%f2090, %f1658, %f1706, %f2089;
	fma.rn.f32 	%f2091, %f1659, %f1707, %f2090;
	fma.rn.f32 	%f2092, %f1660, %f1708, %f2091;
	fma.rn.f32 	%f2093, %f1661, %f1709, %f2092;
	fma.rn.f32 	%f2094, %f1662, %f1710, %f2093;
	fma.rn.f32 	%f2095, %f1663, %f1711, %f2094;
	fma.rn.f32 	%f2096, %f1664, %f1712, %f2095;
	fma.rn.f32 	%f2097, %f1665, %f1713, %f2096;
	fma.rn.f32 	%f2098, %f1666, %f1714, %f2097;
	fma.rn.f32 	%f2099, %f1651, %f1715, %f54;
	fma.rn.f32 	%f2100, %f1652, %f1716, %f2099;
	fma.rn.f32 	%f2101, %f1653, %f1717, %f2100;
	fma.rn.f32 	%f2102, %f1654, %f1718, %f2101;
	fma.rn.f32 	%f2103, %f1655, %f1719, %f2102;
	fma.rn.f32 	%f2104, %f1656, %f1720, %f2103;
	fma.rn.f32 	%f2105, %f1657, %f1721, %f2104;
	fma.rn.f32 	%f2106, %f1658, %f1722, %f2105;
	fma.rn.f32 	%f2107, %f1659, %f1723, %f2106;
	fma.rn.f32 	%f2108, %f1660, %f1724, %f2107;
	fma.rn.f32 	%f2109, %f1661, %f1725, %f2108;
	fma.rn.f32 	%f2110, %f1662, %f1726, %f2109;
	fma.rn.f32 	%f2111, %f1663, %f1727, %f2110;
	fma.rn.f32 	%f2112, %f1664, %f1728, %f2111;
	fma.rn.f32 	%f2113, %f1665, %f1729, %f2112;
	fma.rn.f32 	%f2114, %f1666, %f1730, %f2113;
	fma.rn.f32 	%f2115, %f1651, %f1731, %f55;
	fma.rn.f32 	%f2116, %f1652, %f1732, %f2115;
	fma.rn.f32 	%f2117, %f1653, %f1733, %f2116;
	fma.rn.f32 	%f2118, %f1654, %f1734, %f2117;
	fma.rn.f32 	%f2119, %f1655, %f1735, %f2118;
	fma.rn.f32 	%f2120, %f1656, %f1736, %f2119;
	fma.rn.f32 	%f2121, %f1657, %f1737, %f2120;
	fma.rn.f32 	%f2122, %f1658, %f1738, %f2121;
	fma.rn.f32 	%f2123, %f1659, %f1739, %f2122;
	fma.rn.f32 	%f2124, %f1660, %f1740, %f2123;
	fma.rn.f32 	%f2125, %f1661, %f1741, %f2124;
	fma.rn.f32 	%f2126, %f1662, %f1742, %f2125;
	fma.rn.f32 	%f2127, %f1663, %f1743, %f2126;
	fma.rn.f32 	%f2128, %f1664, %f1744, %f2127;
	fma.rn.f32 	%f2129, %f1665, %f1745, %f2128;
	fma.rn.f32 	%f2130, %f1666, %f1746, %f2129;
	fma.rn.f32 	%f2131, %f1651, %f1747, %f56;
	fma.rn.f32 	%f2132, %f1652, %f1748, %f2131;
	fma.rn.f32 	%f2133, %f1653, %f1749, %f2132;
	fma.rn.f32 	%f2134, %f1654, %f1750, %f2133;
	fma.rn.f32 	%f2135, %f1655, %f1751, %f2134;
	fma.rn.f32 	%f2136, %f1656, %f1752, %f2135;
	fma.rn.f32 	%f2137, %f1657, %f1753, %f2136;
	fma.rn.f32 	%f2138, %f1658, %f1754, %f2137;
	fma.rn.f32 	%f2139, %f1659, %f1755, %f2138;
	fma.rn.f32 	%f2140, %f1660, %f1756, %f2139;
	fma.rn.f32 	%f2141, %f1661, %f1757, %f2140;
	fma.rn.f32 	%f2142, %f1662, %f1758, %f2141;
	fma.rn.f32 	%f2143, %f1663, %f1759, %f2142;
	fma.rn.f32 	%f2144, %f1664, %f1760, %f2143;
	fma.rn.f32 	%f2145, %f1665, %f1761, %f2144;
	fma.rn.f32 	%f2146, %f1666, %f1762, %f2145;
	fma.rn.f32 	%f2147, %f1667, %f1699, %f57;
	fma.rn.f32 	%f2148, %f1668, %f1700, %f2147;
	fma.rn.f32 	%f2149, %f1669, %f1701, %f2148;
	fma.rn.f32 	%f2150, %f1670, %f1702, %f2149;
	fma.rn.f32 	%f2151, %f1671, %f1703, %f2150;
	fma.rn.f32 	%f2152, %f1672, %f1704, %f2151;
	fma.rn.f32 	%f2153, %f1673, %f1705, %f2152;
	fma.rn.f32 	%f2154, %f1674, %f1706, %f2153;
	fma.rn.f32 	%f2155, %f1675, %f1707, %f2154;
	fma.rn.f32 	%f2156, %f1676, %f1708, %f2155;
	fma.rn.f32 	%f2157, %f1677, %f1709, %f2156;
	fma.rn.f32 	%f2158, %f1678, %f1710, %f2157;
	fma.rn.f32 	%f2159, %f1679, %f1711, %f2158;
	fma.rn.f32 	%f2160, %f1680, %f1712, %f2159;
	fma.rn.f32 	%f2161, %f1681, %f1713, %f2160;
	fma.rn.f32 	%f2162, %f1682, %f1714, %f2161;
	fma.rn.f32 	%f2163, %f1667, %f1715, %f58;
	fma.rn.f32 	%f2164, %f1668, %f1716, %f2163;
	fma.rn.f32 	%f2165, %f1669, %f1717, %f2164;
	fma.rn.f32 	%f2166, %f1670, %f1718, %f2165;
	fma.rn.f32 	%f2167, %f1671, %f1719, %f2166;
	fma.rn.f32 	%f2168, %f1672, %f1720, %f2167;
	fma.rn.f32 	%f2169, %f1673, %f1721, %f2168;
	fma.rn.f32 	%f2170, %f1674, %f1722, %f2169;
	fma.rn.f32 	%f2171, %f1675, %f1723, %f2170;
	fma.rn.f32 	%f2172, %f1676, %f1724, %f2171;
	fma.rn.f32 	%f2173, %f1677, %f1725, %f2172;
	fma.rn.f32 	%f2174, %f1678, %f1726, %f2173;
	fma.rn.f32 	%f2175, %f1679, %f1727, %f2174;
	fma.rn.f32 	%f2176, %f1680, %f1728, %f2175;
	fma.rn.f32 	%f2177, %f1681, %f1729, %f2176;
	fma.rn.f32 	%f2178, %f1682, %f1730, %f2177;
	fma.rn.f32 	%f2179, %f1667, %f1731, %f59;
	fma.rn.f32 	%f2180, %f1668, %f1732, %f2179;
	fma.rn.f32 	%f2181, %f1669, %f1733, %f2180;
	fma.rn.f32 	%f2182, %f1670, %f1734, %f2181;
	fma.rn.f32 	%f2183, %f1671, %f1735, %f2182;
	fma.rn.f32 	%f2184, %f1672, %f1736, %f2183;
	fma.rn.f32 	%f2185, %f1673, %f1737, %f2184;
	fma.rn.f32 	%f2186, %f1674, %f1738, %f2185;
	fma.rn.f32 	%f2187, %f1675, %f1739, %f2186;
	fma.rn.f32 	%f2188, %f1676, %f1740, %f2187;
	fma.rn.f32 	%f2189, %f1677, %f1741, %f2188;
	fma.rn.f32 	%f2190, %f1678, %f1742, %f2189;
	fma.rn.f32 	%f2191, %f1679, %f1743, %f2190;
	fma.rn.f32 	%f2192, %f1680, %f1744, %f2191;
	fma.rn.f32 	%f2193, %f1681, %f1745, %f2192;
	fma.rn.f32 	%f2194, %f1682, %f1746, %f2193;
	fma.rn.f32 	%f2195, %f1667, %f1747, %f60;
	fma.rn.f32 	%f2196, %f1668, %f1748, %f2195;
	fma.rn.f32 	%f2197, %f1669, %f1749, %f2196;
	fma.rn.f32 	%f2198, %f1670, %f1750, %f2197;
	fma.rn.f32 	%f2199, %f1671, %f1751, %f2198;
	fma.rn.f32 	%f2200, %f1672, %f1752, %f2199;
	fma.rn.f32 	%f2201, %f1673, %f1753, %f2200;
	fma.rn.f32 	%f2202, %f1674, %f1754, %f2201;
	fma.rn.f32 	%f2203, %f1675, %f1755, %f2202;
	fma.rn.f32 	%f2204, %f1676, %f1756, %f2203;
	fma.rn.f32 	%f2205, %f1677, %f1757, %f2204;
	fma.rn.f32 	%f2206, %f1678, %f1758, %f2205;
	fma.rn.f32 	%f2207, %f1679, %f1759, %f2206;
	fma.rn.f32 	%f2208, %f1680, %f1760, %f2207;
	fma.rn.f32 	%f2209, %f1681, %f1761, %f2208;
	fma.rn.f32 	%f2210, %f1682, %f1762, %f2209;
	fma.rn.f32 	%f2211, %f1683, %f1699, %f61;
	fma.rn.f32 	%f2212, %f1684, %f1700, %f2211;
	fma.rn.f32 	%f2213, %f1685, %f1701, %f2212;
	fma.rn.f32 	%f2214, %f1686, %f1702, %f2213;
	fma.rn.f32 	%f2215, %f1687, %f1703, %f2214;
	fma.rn.f32 	%f2216, %f1688, %f1704, %f2215;
	fma.rn.f32 	%f2217, %f1689, %f1705, %f2216;
	fma.rn.f32 	%f2218, %f1690, %f1706, %f2217;
	fma.rn.f32 	%f2219, %f1691, %f1707, %f2218;
	fma.rn.f32 	%f2220, %f1692, %f1708, %f2219;
	fma.rn.f32 	%f2221, %f1693, %f1709, %f2220;
	fma.rn.f32 	%f2222, %f1694, %f1710, %f2221;
	fma.rn.f32 	%f2223, %f1695, %f1711, %f2222;
	fma.rn.f32 	%f2224, %f1696, %f1712, %f2223;
	fma.rn.f32 	%f2225, %f1697, %f1713, %f2224;
	fma.rn.f32 	%f2226, %f1698, %f1714, %f2225;
	fma.rn.f32 	%f2227, %f1683, %f1715, %f62;
	fma.rn.f32 	%f2228, %f1684, %f1716, %f2227;
	fma.rn.f32 	%f2229, %f1685, %f1717, %f2228;
	fma.rn.f32 	%f2230, %f1686, %f1718, %f2229;
	fma.rn.f32 	%f2231, %f1687, %f1719, %f2230;
	fma.rn.f32 	%f2232, %f1688, %f1720, %f2231;
	fma.rn.f32 	%f2233, %f1689, %f1721, %f2232;
	fma.rn.f32 	%f2234, %f1690, %f1722, %f2233;
	fma.rn.f32 	%f2235, %f1691, %f1723, %f2234;
	fma.rn.f32 	%f2236, %f1692, %f1724, %f2235;
	fma.rn.f32 	%f2237, %f1693, %f1725, %f2236;
	fma.rn.f32 	%f2238, %f1694, %f1726, %f2237;
	fma.rn.f32 	%f2239, %f1695, %f1727, %f2238;
	fma.rn.f32 	%f2240, %f1696, %f1728, %f2239;
	fma.rn.f32 	%f2241, %f1697, %f1729, %f2240;
	fma.rn.f32 	%f2242, %f1698, %f1730, %f2241;
	fma.rn.f32 	%f2243, %f1683, %f1731, %f63;
	fma.rn.f32 	%f2244, %f1684, %f1732, %f2243;
	fma.rn.f32 	%f2245, %f1685, %f1733, %f2244;
	fma.rn.f32 	%f2246, %f1686, %f1734, %f2245;
	fma.rn.f32 	%f2247, %f1687, %f1735, %f2246;
	fma.rn.f32 	%f2248, %f1688, %f1736, %f2247;
	fma.rn.f32 	%f2249, %f1689, %f1737, %f2248;
	fma.rn.f32 	%f2250, %f1690, %f1738, %f2249;
	fma.rn.f32 	%f2251, %f1691, %f1739, %f2250;
	fma.rn.f32 	%f2252, %f1692, %f1740, %f2251;
	fma.rn.f32 	%f2253, %f1693, %f1741, %f2252;
	fma.rn.f32 	%f2254, %f1694, %f1742, %f2253;
	fma.rn.f32 	%f2255, %f1695, %f1743, %f2254;
	fma.rn.f32 	%f2256, %f1696, %f1744, %f2255;
	fma.rn.f32 	%f2257, %f1697, %f1745, %f2256;
	fma.rn.f32 	%f2258, %f1698, %f1746, %f2257;
	fma.rn.f32 	%f2259, %f1683, %f1747, %f64;
	fma.rn.f32 	%f2260, %f1684, %f1748, %f2259;
	fma.rn.f32 	%f2261, %f1685, %f1749, %f2260;
	fma.rn.f32 	%f2262, %f1686, %f1750, %f2261;
	fma.rn.f32 	%f2263, %f1687, %f1751, %f2262;
	fma.rn.f32 	%f2264, %f1688, %f1752, %f2263;
	fma.rn.f32 	%f2265, %f1689, %f1753, %f2264;
	fma.rn.f32 	%f2266, %f1690, %f1754, %f2265;
	fma.rn.f32 	%f2267, %f1691, %f1755, %f2266;
	fma.rn.f32 	%f2268, %f1692, %f1756, %f2267;
	fma.rn.f32 	%f2269, %f1693, %f1757, %f2268;
	fma.rn.f32 	%f2270, %f1694, %f1758, %f2269;
	fma.rn.f32 	%f2271, %f1695, %f1759, %f2270;
	fma.rn.f32 	%f2272, %f1696, %f1760, %f2271;
	fma.rn.f32 	%f2273, %f1697, %f1761, %f2272;
	fma.rn.f32 	%f2274, %f1698, %f1762, %f2273;
	ld.shared.f32 	%f2275, [%r9+192];
	ld.shared.f32 	%f2276, [%r9+196];
	ld.shared.f32 	%f2277, [%r9+200];
	ld.shared.f32 	%f2278, [%r9+204];
	ld.shared.f32 	%f2279, [%r9+208];
	ld.shared.f32 	%f2280, [%r9+212];
	ld.shared.f32 	%f2281, [%r9+216];
	ld.shared.f32 	%f2282, [%r9+220];
	ld.shared.f32 	%f2283, [%r9+224];
	ld.shared.f32 	%f2284, [%r9+228];
	ld.shared.f32 	%f2285, [%r9+232];
	ld.shared.f32 	%f2286, [%r9+236];
	ld.shared.f32 	%f2287, [%r9+240];
	ld.shared.f32 	%f2288, [%r9+244];
	ld.shared.f32 	%f2289, [%r9+248];
	ld.shared.f32 	%f2290, [%r9+252];
	ld.shared.f32 	%f2291, [%r9+448];
	ld.shared.f32 	%f2292, [%r9+452];
	ld.shared.f32 	%f2293, [%r9+456];
	ld.shared.f32 	%f2294, [%r9+460];
	ld.shared.f32 	%f2295, [%r9+464];
	ld.shared.f32 	%f2296, [%r9+468];
	ld.shared.f32 	%f2297, [%r9+472];
	ld.shared.f32 	%f2298, [%r9+476];
	ld.shared.f32 	%f2299, [%r9+480];
	ld.shared.f32 	%f2300, [%r9+484];
	ld.shared.f32 	%f2301, [%r9+488];
	ld.shared.f32 	%f2302, [%r9+492];
	ld.shared.f32 	%f2303, [%r9+496];
	ld.shared.f32 	%f2304, [%r9+500];
	ld.shared.f32 	%f2305, [%r9+504];
	ld.shared.f32 	%f2306, [%r9+508];
	ld.shared.f32 	%f2307, [%r9+704];
	ld.shared.f32 	%f2308, [%r9+708];
	ld.shared.f32 	%f2309, [%r9+712];
	ld.shared.f32 	%f2310, [%r9+716];
	ld.shared.f32 	%f2311, [%r9+720];
	ld.shared.f32 	%f2312, [%r9+724];
	ld.shared.f32 	%f2313, [%r9+728];
	ld.shared.f32 	%f2314, [%r9+732];
	ld.shared.f32 	%f2315, [%r9+736];
	ld.shared.f32 	%f2316, [%r9+740];
	ld.shared.f32 	%f2317, [%r9+744];
	ld.shared.f32 	%f2318, [%r9+748];
	ld.shared.f32 	%f2319, [%r9+752];
	ld.shared.f32 	%f2320, [%r9+756];
	ld.shared.f32 	%f2321, [%r9+760];
	ld.shared.f32 	%f2322, [%r9+764];
	ld.shared.f32 	%f2323, [%r9+960];
	ld.shared.f32 	%f2324, [%r9+964];
	ld.shared.f32 	%f2325, [%r9+968];
	ld.shared.f32 	%f2326, [%r9+972];
	ld.shared.f32 	%f2327, [%r9+976];
	ld.shared.f32 	%f2328, [%r9+980];
	ld.shared.f32 	%f2329, [%r9+984];
	ld.shared.f32 	%f2330, [%r9+988];
	ld.shared.f32 	%f2331, [%r9+992];
	ld.shared.f32 	%f2332, [%r9+996];
	ld.shared.f32 	%f2333, [%r9+1000];
	ld.shared.f32 	%f2334, [%r9+1004];
	ld.shared.f32 	%f2335, [%r9+1008];
	ld.shared.f32 	%f2336, [%r9+1012];
	ld.shared.f32 	%f2337, [%r9+1016];
	ld.shared.f32 	%f2338, [%r9+1020];
	ld.shared.f32 	%f2339, [%r9+1216];
	ld.shared.f32 	%f2340, [%r9+1220];
	ld.shared.f32 	%f2341, [%r9+1224];
	ld.shared.f32 	%f2342, [%r9+1228];
	ld.shared.f32 	%f2343, [%r9+1232];
	ld.shared.f32 	%f2344, [%r9+1236];
	ld.shared.f32 	%f2345, [%r9+1240];
	ld.shared.f32 	%f2346, [%r9+1244];
	ld.shared.f32 	%f2347, [%r9+1248];
	ld.shared.f32 	%f2348, [%r9+1252];
	ld.shared.f32 	%f2349, [%r9+1256];
	ld.shared.f32 	%f2350, [%r9+1260];
	ld.shared.f32 	%f2351, [%r9+1264];
	ld.shared.f32 	%f2352, [%r9+1268];
	ld.shared.f32 	%f2353, [%r9+1272];
	ld.shared.f32 	%f2354, [%r9+1276];
	ld.shared.f32 	%f2355, [%r9+1472];
	ld.shared.f32 	%f2356, [%r9+1476];
	ld.shared.f32 	%f2357, [%r9+1480];
	ld.shared.f32 	%f2358, [%r9+1484];
	ld.shared.f32 	%f2359, [%r9+1488];
	ld.shared.f32 	%f2360, [%r9+1492];
	ld.shared.f32 	%f2361, [%r9+1496];
	ld.shared.f32 	%f2362, [%r9+1500];
	ld.shared.f32 	%f2363, [%r9+1504];
	ld.shared.f32 	%f2364, [%r9+1508];
	ld.shared.f32 	%f2365, [%r9+1512];
	ld.shared.f32 	%f2366, [%r9+1516];
	ld.shared.f32 	%f2367, [%r9+1520];
	ld.shared.f32 	%f2368, [%r9+1524];
	ld.shared.f32 	%f2369, [%r9+1528];
	ld.shared.f32 	%f2370, [%r9+1532];
	ld.shared.f32 	%f2371, [%r9+1728];
	ld.shared.f32 	%f2372, [%r9+1732];
	ld.shared.f32 	%f2373, [%r9+1736];
	ld.shared.f32 	%f2374, [%r9+1740];
	ld.shared.f32 	%f2375, [%r9+1744];
	ld.shared.f32 	%f2376, [%r9+1748];
	ld.shared.f32 	%f2377, [%r9+1752];
	ld.shared.f32 	%f2378, [%r9+1756];
	ld.shared.f32 	%f2379, [%r9+1760];
	ld.shared.f32 	%f2380, [%r9+1764];
	ld.shared.f32 	%f2381, [%r9+1768];
	ld.shared.f32 	%f2382, [%r9+1772];
	ld.shared.f32 	%f2383, [%r9+1776];
	ld.shared.f32 	%f2384, [%r9+1780];
	ld.shared.f32 	%f2385, [%r9+1784];
	ld.shared.f32 	%f2386, [%r9+1788];
	ld.shared.f32 	%f2387, [%r9+1984];
	ld.shared.f32 	%f2388, [%r9+1988];
	ld.shared.f32 	%f2389, [%r9+1992];
	ld.shared.f32 	%f2390, [%r9+1996];
	ld.shared.f32 	%f2391, [%r9+2000];
	ld.shared.f32 	%f2392, [%r9+2004];
	ld.shared.f32 	%f2393, [%r9+2008];
	ld.shared.f32 	%f2394, [%r9+2012];
	ld.shared.f32 	%f2395, [%r9+2016];
	ld.shared.f32 	%f2396, [%r9+2020];
	ld.shared.f32 	%f2397, [%r9+2024];
	ld.shared.f32 	%f2398, [%r9+2028];
	ld.shared.f32 	%f2399, [%r9+2032];
	ld.shared.f32 	%f2400, [%r9+2036];
	ld.shared.f32 	%f2401, [%r9+2040];
	ld.shared.f32 	%f2402, [%r9+2044];
	ld.shared.f32 	%f2403, [%r11+12288];
	ld.shared.f32 	%f2404, [%r11+12544];
	ld.shared.f32 	%f2405, [%r11+12800];
	ld.shared.f32 	%f2406, [%r11+13056];
	ld.shared.f32 	%f2407, [%r11+13312];
	ld.shared.f32 	%f2408, [%r11+13568];
	ld.shared.f32 	%f2409, [%r11+13824];
	ld.shared.f32 	%f2410, [%r11+14080];
	ld.shared.f32 	%f2411, [%r11+14336];
	ld.shared.f32 	%f2412, [%r11+14592];
	ld.shared.f32 	%f2413, [%r11+14848];
	ld.shared.f32 	%f2414, [%r11+15104];
	ld.shared.f32 	%f2415, [%r11+15360];
	ld.shared.f32 	%f2416, [%r11+15616];
	ld.shared.f32 	%f2417, [%r11+15872];
	ld.shared.f32 	%f2418, [%r11+16128];
	ld.shared.f32 	%f2419, [%r11+12292];
	ld.shared.f32 	%f2420, [%r11+12548];
	ld.shared.f32 	%f2421, [%r11+12804];
	ld.shared.f32 	%f2422, [%r11+13060];
	ld.shared.f32 	%f2423, [%r11+13316];
	ld.shared.f32 	%f2424, [%r11+13572];
	ld.shared.f32 	%f2425, [%r11+13828];
	ld.shared.f32 	%f2426, [%r11+14084];
	ld.shared.f32 	%f2427, [%r11+14340];
	ld.shared.f32 	%f2428, [%r11+14596];
	ld.shared.f32 	%f2429, [%r11+14852];
	ld.shared.f32 	%f2430, [%r11+15108];
	ld.shared.f32 	%f2431, [%r11+15364];
	ld.shared.f32 	%f2432, [%r11+15620];
	ld.shared.f32 	%f2433, [%r11+15876];
	ld.shared.f32 	%f2434, [%r11+16132];
	ld.shared.f32 	%f2435, [%r11+12296];
	ld.shared.f32 	%f2436, [%r11+12552];
	ld.shared.f32 	%f2437, [%r11+12808];
	ld.shared.f32 	%f2438, [%r11+13064];
	ld.shared.f32 	%f2439, [%r11+13320];
	ld.shared.f32 	%f2440, [%r11+13576];
	ld.shared.f32 	%f2441, [%r11+13832];
	ld.shared.f32 	%f2442, [%r11+14088];
	ld.shared.f32 	%f2443, [%r11+14344];
	ld.shared.f32 	%f2444, [%r11+14600];
	ld.shared.f32 	%f2445, [%r11+14856];
	ld.shared.f32 	%f2446, [%r11+15112];
	ld.shared.f32 	%f2447, [%r11+15368];
	ld.shared.f32 	%f2448, [%r11+15624];
	ld.shared.f32 	%f2449, [%r11+15880];
	ld.shared.f32 	%f2450, [%r11+16136];
	ld.shared.f32 	%f2451, [%r11+12300];
	ld.shared.f32 	%f2452, [%r11+12556];
	ld.shared.f32 	%f2453, [%r11+12812];
	ld.shared.f32 	%f2454, [%r11+13068];
	ld.shared.f32 	%f2455, [%r11+13324];
	ld.shared.f32 	%f2456, [%r11+13580];
	ld.shared.f32 	%f2457, [%r11+13836];
	ld.shared.f32 	%f2458, [%r11+14092];
	ld.shared.f32 	%f2459, [%r11+14348];
	ld.shared.f32 	%f2460, [%r11+14604];
	ld.shared.f32 	%f2461, [%r11+14860];
	ld.shared.f32 	%f2462, [%r11+15116];
	ld.shared.f32 	%f2463, [%r11+15372];
	ld.shared.f32 	%f2464, [%r11+15628];
	ld.shared.f32 	%f2465, [%r11+15884];
	ld.shared.f32 	%f2466, [%r11+16140];
	fma.rn.f32 	%f2467, %f2275, %f2403, %f1778;
	fma.rn.f32 	%f2468, %f2276, %f2404, %f2467;
	fma.rn.f32 	%f2469, %f2277, %f2405, %f2468;
	fma.rn.f32 	%f2470, %f2278, %f2406, %f2469;
	fma.rn.f32 	%f2471, %f2279, %f2407, %f2470;
	fma.rn.f32 	%f2472, %f2280, %f2408, %f2471;
	fma.rn.f32 	%f2473, %f2281, %f2409, %f2472;
	fma.rn.f32 	%f2474, %f2282, %f2410, %f2473;
	fma.rn.f32 	%f2475, %f2283, %f2411, %f2474;
	fma.rn.f32 	%f2476, %f2284, %f2412, %f2475;
	fma.rn.f32 	%f2477, %f2285, %f2413, %f2476;
	fma.rn.f32 	%f2478, %f2286, %f2414, %f2477;
	fma.rn.f32 	%f2479, %f2287, %f2415, %f2478;
	fma.rn.f32 	%f2480, %f2288, %f2416, %f2479;
	fma.rn.f32 	%f2481, %f2289, %f2417, %f2480;
	fma.rn.f32 	%f2979, %f2290, %f2418, %f2481;
	fma.rn.f32 	%f2482, %f2275, %f2419, %f1794;
	fma.rn.f32 	%f2483, %f2276, %f2420, %f2482;
	fma.rn.f32 	%f2484, %f2277, %f2421, %f2483;
	fma.rn.f32 	%f2485, %f2278, %f2422, %f2484;
	fma.rn.f32 	%f2486, %f2279, %f2423, %f2485;
	fma.rn.f32 	%f2487, %f2280, %f2424, %f2486;
	fma.rn.f32 	%f2488, %f2281, %f2425, %f2487;
	fma.rn.f32 	%f2489, %f2282, %f2426, %f2488;
	fma.rn.f32 	%f2490, %f2283, %f2427, %f2489;
	fma.rn.f32 	%f2491, %f2284, %f2428, %f2490;
	fma.rn.f32 	%f2492, %f2285, %f2429, %f2491;
	fma.rn.f32 	%f2493, %f2286, %f2430, %f2492;
	fma.rn.f32 	%f2494, %f2287, %f2431, %f2493;
	fma.rn.f32 	%f2495, %f2288, %f2432, %f2494;
	fma.rn.f32 	%f2496, %f2289, %f2433, %f2495;
	fma.rn.f32 	%f2980, %f2290, %f2434, %f2496;
	fma.rn.f32 	%f2497, %f2275, %f2435, %f1810;
	fma.rn.f32 	%f2498, %f2276, %f2436, %f2497;
	fma.rn.f32 	%f2499, %f2277, %f2437, %f2498;
	fma.rn.f32 	%f2500, %f2278, %f2438, %f2499;
	fma.rn.f32 	%f2501, %f2279, %f2439, %f2500;
	fma.rn.f32 	%f2502, %f2280, %f2440, %f2501;
	fma.rn.f32 	%f2503, %f2281, %f2441, %f2502;
	fma.rn.f32 	%f2504, %f2282, %f2442, %f2503;
	fma.rn.f32 	%f2505, %f2283, %f2443, %f2504;
	fma.rn.f32 	%f2506, %f2284, %f2444, %f2505;
	fma.rn.f32 	%f2507, %f2285, %f2445, %f2506;
	fma.rn.f32 	%f2508, %f2286, %f2446, %f2507;
	fma.rn.f32 	%f2509, %f2287, %f2447, %f2508;
	fma.rn.f32 	%f2510, %f2288, %f2448, %f2509;
	fma.rn.f32 	%f2511, %f2289, %f2449, %f2510;
	fma.rn.f32 	%f2981, %f2290, %f2450, %f2511;
	fma.rn.f32 	%f2512, %f2275, %f2451, %f1826;
	fma.rn.f32 	%f2513, %f2276, %f2452, %f2512;
	fma.rn.f32 	%f2514, %f2277, %f2453, %f2513;
	fma.rn.f32 	%f2515, %f2278, %f2454, %f2514;
	fma.rn.f32 	%f2516, %f2279, %f2455, %f2515;
	fma.rn.f32 	%f2517, %f2280, %f2456, %f2516;
	fma.rn.f32 	%f2518, %f2281, %f2457, %f2517;
	fma.rn.f32 	%f2519, %f2282, %f2458, %f2518;
	fma.rn.f32 	%f2520, %f2283, %f2459, %f2519;
	fma.rn.f32 	%f2521, %f2284, %f2460, %f2520;
	fma.rn.f32 	%f2522, %f2285, %f2461, %f2521;
	fma.rn.f32 	%f2523, %f2286, %f2462, %f2522;
	fma.rn.f32 	%f2524, %f2287, %f2463, %f2523;
	fma.rn.f32 	%f2525, %f2288, %f2464, %f2524;
	fma.rn.f32 	%f2526, %f2289, %f2465, %f2525;
	fma.rn.f32 	%f2982, %f2290, %f2466, %f2526;
	fma.rn.f32 	%f2527, %f2291, %f2403, %f1842;
	fma.rn.f32 	%f2528, %f2292, %f2404, %f2527;
	fma.rn.f32 	%f2529, %f2293, %f2405, %f2528;
	fma.rn.f32 	%f2530, %f2294, %f2406, %f2529;
	fma.rn.f32 	%f2531, %f2295, %f2407, %f2530;
	fma.rn.f32 	%f2532, %f2296, %f2408, %f2531;
	fma.rn.f32 	%f2533, %f2297, %f2409, %f2532;
	fma.rn.f32 	%f2534, %f2298, %f2410, %f2533;
	fma.rn.f32 	%f2535, %f2299, %f2411, %f2534;
	fma.rn.f32 	%f2536, %f2300, %f2412, %f2535;
	fma.rn.f32 	%f2537, %f2301, %f2413, %f2536;
	fma.rn.f32 	%f2538, %f2302, %f2414, %f2537;
	fma.rn.f32 	%f2539, %f2303, %f2415, %f2538;
	fma.rn.f32 	%f2540, %f2304, %f2416, %f2539;
	fma.rn.f32 	%f2541, %f2305, %f2417, %f2540;
	fma.rn.f32 	%f2983, %f2306, %f2418, %f2541;
	fma.rn.f32 	%f2542, %f2291, %f2419, %f1858;
	fma.rn.f32 	%f2543, %f2292, %f2420, %f2542;
	fma.rn.f32 	%f2544, %f2293, %f2421, %f2543;
	fma.rn.f32 	%f2545, %f2294, %f2422, %f2544;
	fma.rn.f32 	%f2546, %f2295, %f2423, %f2545;
	fma.rn.f32 	%f2547, %f2296, %f2424, %f2546;
	fma.rn.f32 	%f2548, %f2297, %f2425, %f2547;
	fma.rn.f32 	%f2549, %f2298, %f2426, %f2548;
	fma.rn.f32 	%f2550, %f2299, %f2427, %f2549;
	fma.rn.f32 	%f2551, %f2300, %f2428, %f2550;
	fma.rn.f32 	%f2552, %f2301, %f2429, %f2551;
	fma.rn.f32 	%f2553, %f2302, %f2430, %f2552;
	fma.rn.f32 	%f2554, %f2303, %f2431, %f2553;
	fma.rn.f32 	%f2555, %f2304, %f2432, %f2554;
	fma.rn.f32 	%f2556, %f2305, %f2433, %f2555;
	fma.rn.f32 	%f2984, %f2306, %f2434, %f2556;
	fma.rn.f32 	%f2557, %f2291, %f2435, %f1874;
	fma.rn.f32 	%f2558, %f2292, %f2436, %f2557;
	fma.rn.f32 	%f2559, %f2293, %f2437, %f2558;
	fma.rn.f32 	%f2560, %f2294, %f2438, %f2559;
	fma.rn.f32 	%f2561, %f2295, %f2439, %f2560;
	fma.rn.f32 	%f2562, %f2296, %f2440, %f2561;
	fma.rn.f32 	%f2563, %f2297, %f2441, %f2562;
	fma.rn.f32 	%f2564, %f2298, %f2442, %f2563;
	fma.rn.f32 	%f2565, %f2299, %f2443, %f2564;
	fma.rn.f32 	%f2566, %f2300, %f2444, %f2565;
	fma.rn.f32 	%f2567, %f2301, %f2445, %f2566;
	fma.rn.f32 	%f2568, %f2302, %f2446, %f2567;
	fma.rn.f32 	%f2569, %f2303, %f2447, %f2568;
	fma.rn.f32 	%f2570, %f2304, %f2448, %f2569;
	fma.rn.f32 	%f2571, %f2305, %f2449, %f2570;
	fma.rn.f32 	%f2985, %f2306, %f2450, %f2571;
	fma.rn.f32 	%f2572, %f2291, %f2451, %f1890;
	fma.rn.f32 	%f2573, %f2292, %f2452, %f2572;
	fma.rn.f32 	%f2574, %f2293, %f2453, %f2573;
	fma.rn.f32 	%f2575, %f2294, %f2454, %f2574;
	fma.rn.f32 	%f2576, %f2295, %f2455, %f2575;
	fma.rn.f32 	%f2577, %f2296, %f2456, %f2576;
	fma.rn.f32 	%f2578, %f2297, %f2457, %f2577;
	fma.rn.f32 	%f2579, %f2298, %f2458, %f2578;
	fma.rn.f32 	%f2580, %f2299, %f2459, %f2579;
	fma.rn.f32 	%f2581, %f2300, %f2460, %f2580;
	fma.rn.f32 	%f2582, %f2301, %f2461, %f2581;
	fma.rn.f32 	%f2583, %f2302, %f2462, %f2582;
	fma.rn.f32 	%f2584, %f2303, %f2463, %f2583;
	fma.rn.f32 	%f2585, %f2304, %f2464, %f2584;
	fma.rn.f32 	%f2586, %f2305, %f2465, %f2585;
	fma.rn.f32 	%f2986, %f2306, %f2466, %f2586;
	fma.rn.f32 	%f2587, %f2307, %f2403, %f1906;
	fma.rn.f32 	%f2588, %f2308, %f2404, %f2587;
	fma.rn.f32 	%f2589, %f2309, %f2405, %f2588;
	fma.rn.f32 	%f2590, %f2310, %f2406, %f2589;
	fma.rn.f32 	%f2591, %f2311, %f2407, %f2590;
	fma.rn.f32 	%f2592, %f2312, %f2408, %f2591;
	fma.rn.f32 	%f2593, %f2313, %f2409, %f2592;
	fma.rn.f32 	%f2594, %f2314, %f2410, %f2593;
	fma.rn.f32 	%f2595, %f2315, %f2411, %f2594;
	fma.rn.f32 	%f2596, %f2316, %f2412, %f2595;
	fma.rn.f32 	%f2597, %f2317, %f2413, %f2596;
	fma.rn.f32 	%f2598, %f2318, %f2414, %f2597;
	fma.rn.f32 	%f2599, %f2319, %f2415, %f2598;
	fma.rn.f32 	%f2600, %f2320, %f2416, %f2599;
	fma.rn.f32 	%f2601, %f2321, %f2417, %f2600;
	fma.rn.f32 	%f2987, %f2322, %f2418, %f2601;
	fma.rn.f32 	%f2602, %f2307, %f2419, %f1922;
	fma.rn.f32 	%f2603, %f2308, %f2420, %f2602;
	fma.rn.f32 	%f2604, %f2309, %f2421, %f2603;
	fma.rn.f32 	%f2605, %f2310, %f2422, %f2604;
	fma.rn.f32 	%f2606, %f2311, %f2423, %f2605;
	fma.rn.f32 	%f2607, %f2312, %f2424, %f2606;
	fma.rn.f32 	%f2608, %f2313, %f2425, %f2607;
	fma.rn.f32 	%f2609, %f2314, %f2426, %f2608;
	fma.rn.f32 	%f2610, %f2315, %f2427, %f2609;
	fma.rn.f32 	%f2611, %f2316, %f2428, %f2610;
	fma.rn.f32 	%f2612, %f2317, %f2429, %f2611;
	fma.rn.f32 	%f2613, %f2318, %f2430, %f2612;
	fma.rn.f32 	%f2614, %f2319, %f2431, %f2613;
	fma.rn.f32 	%f2615, %f2320, %f2432, %f2614;
	fma.rn.f32 	%f2616, %f2321, %f2433, %f2615;
	fma.rn.f32 	%f2988, %f2322, %f2434, %f2616;
	fma.rn.f32 	%f2617, %f2307, %f2435, %f1938;
	fma.rn.f32 	%f2618, %f2308, %f2436, %f2617;
	fma.rn.f32 	%f2619, %f2309, %f2437, %f2618;
	fma.rn.f32 	%f2620, %f2310, %f2438, %f2619;
	fma.rn.f32 	%f2621, %f2311, %f2439, %f2620;
	fma.rn.f32 	%f2622, %f2312, %f2440, %f2621;
	fma.rn.f32 	%f2623, %f2313, %f2441, %f2622;
	fma.rn.f32 	%f2624, %f2314, %f2442, %f2623;
	fma.rn.f32 	%f2625, %f2315, %f2443, %f2624;
	fma.rn.f32 	%f2626, %f2316, %f2444, %f2625;
	fma.rn.f32 	%f2627, %f2317, %f2445, %f2626;
	fma.rn.f32 	%f2628, %f2318, %f2446, %f2627;
	fma.rn.f32 	%f2629, %f2319, %f2447, %f2628;
	fma.rn.f32 	%f2630, %f2320, %f2448, %f2629;
	fma.rn.f32 	%f2631, %f2321, %f2449, %f2630;
	fma.rn.f32 	%f2989, %f2322, %f2450, %f2631;
	fma.rn.f32 	%f2632, %f2307, %f2451, %f1954;
	fma.rn.f32 	%f2633, %f2308, %f2452, %f2632;
	fma.rn.f32 	%f2634, %f2309, %f2453, %f2633;
	fma.rn.f32 	%f2635, %f2310, %f2454, %f2634;
	fma.rn.f32 	%f2636, %f2311, %f2455, %f2635;
	fma.rn.f32 	%f2637, %f2312, %f2456, %f2636;
	fma.rn.f32 	%f2638, %f2313, %f2457, %f2637;
	fma.rn.f32 	%f2639, %f2314, %f2458, %f2638;
	fma.rn.f32 	%f2640, %f2315, %f2459, %f2639;
	fma.rn.f32 	%f2641, %f2316, %f2460, %f2640;
	fma.rn.f32 	%f2642, %f2317, %f2461, %f2641;
	fma.rn.f32 	%f2643, %f2318, %f2462, %f2642;
	fma.rn.f32 	%f2644, %f2319, %f2463, %f2643;
	fma.rn.f32 	%f2645, %f2320, %f2464, %f2644;
	fma.rn.f32 	%f2646, %f2321, %f2465, %f2645;
	fma.rn.f32 	%f2990, %f2322, %f2466, %f2646;
	fma.rn.f32 	%f2647, %f2323, %f2403, %f1970;
	fma.rn.f32 	%f2648, %f2324, %f2404, %f2647;
	fma.rn.f32 	%f2649, %f2325, %f2405, %f2648;
	fma.rn.f32 	%f2650, %f2326, %f2406, %f2649;
	fma.rn.f32 	%f2651, %f2327, %f2407, %f2650;
	fma.rn.f32 	%f2652, %f2328, %f2408, %f2651;
	fma.rn.f32 	%f2653, %f2329, %f2409, %f2652;
	fma.rn.f32 	%f2654, %f2330, %f2410, %f2653;
	fma.rn.f32 	%f2655, %f2331, %f2411, %f2654;
	fma.rn.f32 	%f2656, %f2332, %f2412, %f2655;
	fma.rn.f32 	%f2657, %f2333, %f2413, %f2656;
	fma.rn.f32 	%f2658, %f2334, %f2414, %f2657;
	fma.rn.f32 	%f2659, %f2335, %f2415, %f2658;
	fma.rn.f32 	%f2660, %f2336, %f2416, %f2659;
	fma.rn.f32 	%f2661, %f2337, %f2417, %f2660;
	fma.rn.f32 	%f2991, %f2338, %f2418, %f2661;
	fma.rn.f32 	%f2662, %f2323, %f2419, %f1986;
	fma.rn.f32 	%f2663, %f2324, %f2420, %f2662;
	fma.rn.f32 	%f2664, %f2325, %f2421, %f2663;
	fma.rn.f32 	%f2665, %f2326, %f2422, %f2664;
	fma.rn.f32 	%f2666, %f2327, %f2423, %f2665;
	fma.rn.f32 	%f2667, %f2328, %f2424, %f2666;
	fma.rn.f32 	%f2668, %f2329, %f2425, %f2667;
	fma.rn.f32 	%f2669, %f2330, %f2426, %f2668;
	fma.rn.f32 	%f2670, %f2331, %f2427, %f2669;
	fma.rn.f32 	%f2671, %f2332, %f2428, %f2670;
	fma.rn.f32 	%f2672, %f2333, %f2429, %f2671;
	fma.rn.f32 	%f2673, %f2334, %f2430, %f2672;
	fma.rn.f32 	%f2674, %f2335, %f2431, %f2673;
	fma.rn.f32 	%f2675, %f2336, %f2432, %f2674;
	fma.rn.f32 	%f2676, %f2337, %f2433, %f2675;
	fma.rn.f32 	%f2992, %f2338, %f2434, %f2676;
	fma.rn.f32 	%f2677, %f2323, %f2435, %f2002;
	fma.rn.f32 	%f2678, %f2324, %f2436, %f2677;
	fma.rn.f32 	%f2679, %f2325, %f2437, %f2678;
	fma.rn.f32 	%f2680, %f2326, %f2438, %f2679;
	fma.rn.f32 	%f2681, %f2327, %f2439, %f2680;
	fma.rn.f32 	%f2682, %f2328, %f2440, %f2681;
	fma.rn.f32 	%f2683, %f2329, %f2441, %f2682;
	fma.rn.f32 	%f2684, %f2330, %f2442, %f2683;
	fma.rn.f32 	%f2685, %f2331, %f2443, %f2684;
	fma.rn.f32 	%f2686, %f2332, %f2444, %f2685;
	fma.rn.f32 	%f2687, %f2333, %f2445, %f2686;
	fma.rn.f32 	%f2688, %f2334, %f2446, %f2687;
	fma.rn.f32 	%f2689, %f2335, %f2447, %f2688;
	fma.rn.f32 	%f2690, %f2336, %f2448, %f2689;
	fma.rn.f32 	%f2691, %f2337, %f2449, %f2690;
	fma.rn.f32 	%f2993, %f2338, %f2450, %f2691;
	fma.rn.f32 	%f2692, %f2323, %f2451, %f2018;
	fma.rn.f32 	%f2693, %f2324, %f2452, %f2692;
	fma.rn.f32 	%f2694, %f2325, %f2453, %f2693;
	fma.rn.f32 	%f2695, %f2326, %f2454, %f2694;
	fma.rn.f32 	%f2696, %f2327, %f2455, %f2695;
	fma.rn.f32 	%f2697, %f2328, %f2456, %f2696;
	fma.rn.f32 	%f2698, %f2329, %f2457, %f2697;
	fma.rn.f32 	%f2699, %f2330, %f2458, %f2698;
	fma.rn.f32 	%f2700, %f2331, %f2459, %f2699;
	fma.rn.f32 	%f2701, %f2332, %f2460, %f2700;
	fma.rn.f32 	%f2702, %f2333, %f2461, %f2701;
	fma.rn.f32 	%f2703, %f2334, %f2462, %f2702;
	fma.rn.f32 	%f2704, %f2335, %f2463, %f2703;
	fma.rn.f32 	%f2705, %f2336, %f2464, %f2704;
	fma.rn.f32 	%f2706, %f2337, %f2465, %f2705;
	fma.rn.f32 	%f2994, %f2338, %f2466, %f2706;
	fma.rn.f32 	%f2707, %f2339, %f2403, %f2034;
	fma.rn.f32 	%f2708, %f2340, %f2404, %f2707;
	fma.rn.f32 	%f2709, %f2341, %f2405, %f2708;
	fma.rn.f32 	%f2710, %f2342, %f2406, %f2709;
	fma.rn.f32 	%f2711, %f2343, %f2407, %f2710;
	fma.rn.f32 	%f2712, %f2344, %f2408, %f2711;
	fma.rn.f32 	%f2713, %f2345, %f2409, %f2712;
	fma.rn.f32 	%f2714, %f2346, %f2410, %f2713;
	fma.rn.f32 	%f2715, %f2347, %f2411, %f2714;
	fma.rn.f32 	%f2716, %f2348, %f2412, %f2715;
	fma.rn.f32 	%f2717, %f2349, %f2413, %f2716;
	fma.rn.f32 	%f2718, %f2350, %f2414, %f2717;
	fma.rn.f32 	%f2719, %f2351, %f2415, %f2718;
	fma.rn.f32 	%f2720, %f2352, %f2416, %f2719;
	fma.rn.f32 	%f2721, %f2353, %f2417, %f2720;
	fma.rn.f32 	%f2995, %f2354, %f2418, %f2721;
	fma.rn.f32 	%f2722, %f2339, %f2419, %f2050;
	fma.rn.f32 	%f2723, %f2340, %f2420, %f2722;
	fma.rn.f32 	%f2724, %f2341, %f2421, %f2723;
	fma.rn.f32 	%f2725, %f2342, %f2422, %f2724;
	fma.rn.f32 	%f2726, %f2343, %f2423, %f2725;
	fma.rn.f32 	%f2727, %f2344, %f2424, %f2726;
	fma.rn.f32 	%f2728, %f2345, %f2425, %f2727;
	fma.rn.f32 	%f2729, %f2346, %f2426, %f2728;
	fma.rn.f32 	%f2730, %f2347, %f2427, %f2729;
	fma.rn.f32 	%f2731, %f2348, %f2428, %f2730;
	fma.rn.f32 	%f2732, %f2349, %f2429, %f2731;
	fma.rn.f32 	%f2733, %f2350, %f2430, %f2732;
	fma.rn.f32 	%f2734, %f2351, %f2431, %f2733;
	fma.rn.f32 	%f2735, %f2352, %f2432, %f2734;
	fma.rn.f32 	%f2736, %f2353, %f2433, %f2735;
	fma.rn.f32 	%f2996, %f2354, %f2434, %f2736;
	fma.rn.f32 	%f2737, %f2339, %f2435, %f2066;
	fma.rn.f32 	%f2738, %f2340, %f2436, %f2737;
	fma.rn.f32 	%f2739, %f2341, %f2437, %f2738;
	fma.rn.f32 	%f2740, %f2342, %f2438, %f2739;
	fma.rn.f32 	%f2741, %f2343, %f2439, %f2740;
	fma.rn.f32 	%f2742, %f2344, %f2440, %f2741;
	fma.rn.f32 	%f2743, %f2345, %f2441, %f2742;
	fma.rn.f32 	%f2744, %f2346, %f2442, %f2743;
	fma.rn.f32 	%f2745, %f2347, %f2443, %f2744;
	fma.rn.f32 	%f2746, %f2348, %f2444, %f2745;
	fma.rn.f32 	%f2747, %f2349, %f2445, %f2746;
	fma.rn.f32 	%f2748, %f2350, %f2446, %f2747;
	fma.rn.f32 	%f2749, %f2351, %f2447, %f2748;
	fma.rn.f32 	%f2750, %f2352, %f2448, %f2749;
	fma.rn.f32 	%f2751, %f2353, %f2449, %f2750;
	fma.rn.f32 	%f2997, %f2354, %f2450, %f2751;
	fma.rn.f32 	%f2752, %f2339, %f2451, %f2082;
	fma.rn.f32 	%f2753, %f2340, %f2452, %f2752;
	fma.rn.f32 	%f2754, %f2341, %f2453, %f2753;
	fma.rn.f32 	%f2755, %f2342, %f2454, %f2754;
	fma.rn.f32 	%f2756, %f2343, %f2455, %f2755;
	fma.rn.f32 	%f2757, %f2344, %f2456, %f2756;
	fma.rn.f32 	%f2758, %f2345, %f2457, %f2757;
	fma.rn.f32 	%f2759, %f2346, %f2458, %f2758;
	fma.rn.f32 	%f2760, %f2347, %f2459, %f2759;
	fma.rn.f32 	%f2761, %f2348, %f2460, %f2760;
	fma.rn.f32 	%f2762, %f2349, %f2461, %f2761;
	fma.rn.f32 	%f2763, %f2350, %f2462, %f2762;
	fma.rn.f32 	%f2764, %f2351, %f2463, %f2763;
	fma.rn.f32 	%f2765, %f2352, %f2464, %f2764;
	fma.rn.f32 	%f2766, %f2353, %f2465, %f2765;
	fma.rn.f32 	%f2998, %f2354, %f2466, %f2766;
	fma.rn.f32 	%f2767, %f2355, %f2403, %f2098;
	fma.rn.f32 	%f2768, %f2356, %f2404, %f2767;
	fma.rn.f32 	%f2769, %f2357, %f2405, %f2768;
	fma.rn.f32 	%f2770, %f2358, %f2406, %f2769;
	fma.rn.f32 	%f2771, %f2359, %f2407, %f2770;
	fma.rn.f32 	%f2772, %f2360, %f2408, %f2771;
	fma.rn.f32 	%f2773, %f2361, %f2409, %f2772;
	fma.rn.f32 	%f2774, %f2362, %f2410, %f2773;
	fma.rn.f32 	%f2775, %f2363, %f2411, %f2774;
	fma.rn.f32 	%f2776, %f2364, %f2412, %f2775;
	fma.rn.f32 	%f2777, %f2365, %f2413, %f2776;
	fma.rn.f32 	%f2778, %f2366, %f2414, %f2777;
	fma.rn.f32 	%f2779, %f2367, %f2415, %f2778;
	fma.rn.f32 	%f2780, %f2368, %f2416, %f2779;
	fma.rn.f32 	%f2781, %f2369, %f2417, %f2780;
	fma.rn.f32 	%f2999, %f2370, %f2418, %f2781;
	fma.rn.f32 	%f2782, %f2355, %f2419, %f2114;
	fma.rn.f32 	%f2783, %f2356, %f2420, %f2782;
	fma.rn.f32 	%f2784, %f2357, %f2421, %f2783;
	fma.rn.f32 	%f2785, %f2358, %f2422, %f2784;
	fma.rn.f32 	%f2786, %f2359, %f2423, %f2785;
	fma.rn.f32 	%f2787, %f2360, %f2424, %f2786;
	fma.rn.f32 	%f2788, %f2361, %f2425, %f2787;
	fma.rn.f32 	%f2789, %f2362, %f2426, %f2788;
	fma.rn.f32 	%f2790, %f2363, %f2427, %f2789;
	fma.rn.f32 	%f2791, %f2364, %f2428, %f2790;
	fma.rn.f32 	%f2792, %f2365, %f2429, %f2791;
	fma.rn.f32 	%f2793, %f2366, %f2430, %f2792;
	fma.rn.f32 	%f2794, %f2367, %f2431, %f2793;
	fma.rn.f32 	%f2795, %f2368, %f2432, %f2794;
	fma.rn.f32 	%f2796, %f2369, %f2433, %f2795;
	fma.rn.f32 	%f3000, %f2370, %f2434, %f2796;
	fma.rn.f32 	%f2797, %f2355, %f2435, %f2130;
	fma.rn.f32 	%f2798, %f2356, %f2436, %f2797;
	fma.rn.f32 	%f2799, %f2357, %f2437, %f2798;
	fma.rn.f32 	%f2800, %f2358, %f2438, %f2799;
	fma.rn.f32 	%f2801, %f2359, %f2439, %f2800;
	fma.rn.f32 	%f2802, %f2360, %f2440, %f2801;
	fma.rn.f32 	%f2803, %f2361, %f2441, %f2802;
	fma.rn.f32 	%f2804, %f2362, %f2442, %f2803;
	fma.rn.f32 	%f2805, %f2363, %f2443, %f2804;
	fma.rn.f32 	%f2806, %f2364, %f2444, %f2805;
	fma.rn.f32 	%f2807, %f2365, %f2445, %f2806;
	fma.rn.f32 	%f2808, %f2366, %f2446, %f2807;
	fma.rn.f32 	%f2809, %f2367, %f2447, %f2808;
	fma.rn.f32 	%f2810, %f2368, %f2448, %f2809;
	fma.rn.f32 	%f2811, %f2369, %f2449, %f2810;
	fma.rn.f32 	%f3001, %f2370, %f2450, %f2811;
	fma.rn.f32 	%f2812, %f2355, %f2451, %f2146;
	fma.rn.f32 	%f2813, %f2356, %f2452, %f2812;
	fma.rn.f32 	%f2814, %f2357, %f2453, %f2813;
	fma.rn.f32 	%f2815, %f2358, %f2454, %f2814;
	fma.rn.f32 	%f2816, %f2359, %f2455, %f2815;
	fma.rn.f32 	%f2817, %f2360, %f2456, %f2816;
	fma.rn.f32 	%f2818, %f2361, %f2457, %f2817;
	fma.rn.f32 	%f2819, %f2362, %f2458, %f2818;
	fma.rn.f32 	%f2820, %f2363, %f2459, %f2819;
	fma.rn.f32 	%f2821, %f2364, %f2460, %f2820;
	fma.rn.f32 	%f2822, %f2365, %f2461, %f2821;
	fma.rn.f32 	%f2823, %f2366, %f2462, %f2822;
	fma.rn.f32 	%f2824, %f2367, %f2463, %f2823;
	fma.rn.f32 	%f2825, %f2368, %f2464, %f2824;
	fma.rn.f32 	%f2826, %f2369, %f2465, %f2825;
	fma.rn.f32 	%f3002, %f2370, %f2466, %f2826;
	fma.rn.f32 	%f2827, %f2371, %f2403, %f2162;
	fma.rn.f32 	%f2828, %f2372, %f2404, %f2827;
	fma.rn.f32 	%f2829, %f2373, %f2405, %f2828;
	fma.rn.f32 	%f2830, %f2374, %f2406, %f2829;
	fma.rn.f32 	%f2831, %f2375, %f2407, %f2830;
	fma.rn.f32 	%f2832, %f2376, %f2408, %f2831;
	fma.rn.f32 	%f2833, %f2377, %f2409, %f2832;
	fma.rn.f32 	%f2834, %f2378, %f2410, %f2833;
	fma.rn.f32 	%f2835, %f2379, %f2411, %f2834;
	fma.rn.f32 	%f2836, %f2380, %f2412, %f2835;
	fma.rn.f32 	%f2837, %f2381, %f2413, %f2836;
	fma.rn.f32 	%f2838, %f2382, %f2414, %f2837;
	fma.rn.f32 	%f2839, %f2383, %f2415, %f2838;
	fma.rn.f32 	%f2840, %f2384, %f2416, %f2839;
	fma.rn.f32 	%f2841, %f2385, %f2417, %f2840;
	fma.rn.f32 	%f3003, %f2386, %f2418, %f2841;
	fma.rn.f32 	%f2842, %f2371, %f2419, %f2178;
	fma.rn.f32 	%f2843, %f2372, %f2420, %f2842;
	fma.rn.f32 	%f2844, %f2373, %f2421, %f2843;
	fma.rn.f32 	%f2845, %f2374, %f2422, %f2844;
	fma.rn.f32 	%f2846, %f2375, %f2423, %f2845;
	fma.rn.f32 	%f2847, %f2376, %f2424, %f2846;
	fma.rn.f32 	%f2848, %f2377, %f2425, %f2847;
	fma.rn.f32 	%f2849, %f2378, %f2426, %f2848;
	fma.rn.f32 	%f2850, %f2379, %f2427, %f2849;
	fma.rn.f32 	%f2851, %f2380, %f2428, %f2850;
	fma.rn.f32 	%f2852, %f2381, %f2429, %f2851;
	fma.rn.f32 	%f2853, %f2382, %f2430, %f2852;
	fma.rn.f32 	%f2854, %f2383, %f2431, %f2853;
	fma.rn.f32 	%f2855, %f2384, %f2432, %f2854;
	fma.rn.f32 	%f2856, %f2385, %f2433, %f2855;
	fma.rn.f32 	%f3004, %f2386, %f2434, %f2856;
	fma.rn.f32 	%f2857, %f2371, %f2435, %f2194;
	fma.rn.f32 	%f2858, %f2372, %f2436, %f2857;
	fma.rn.f32 	%f2859, %f2373, %f2437, %f2858;
	fma.rn.f32 	%f2860, %f2374, %f2438, %f2859;
	fma.rn.f32 	%f2861, %f2375, %f2439, %f2860;
	fma.rn.f32 	%f2862, %f2376, %f2440, %f2861;
	fma.rn.f32 	%f2863, %f2377, %f2441, %f2862;
	fma.rn.f32 	%f2864, %f2378, %f2442, %f2863;
	fma.rn.f32 	%f2865, %f2379, %f2443, %f2864;
	fma.rn.f32 	%f2866, %f2380, %f2444, %f2865;
	fma.rn.f32 	%f2867, %f2381, %f2445, %f2866;
	fma.rn.f32 	%f2868, %f2382, %f2446, %f2867;
	fma.rn.f32 	%f2869, %f2383, %f2447, %f2868;
	fma.rn.f32 	%f2870, %f2384, %f2448, %f2869;
	fma.rn.f32 	%f2871, %f2385, %f2449, %f2870;
	fma.rn.f32 	%f3005, %f2386, %f2450, %f2871;
	fma.rn.f32 	%f2872, %f2371, %f2451, %f2210;
	fma.rn.f32 	%f2873, %f2372, %f2452, %f2872;
	fma.rn.f32 	%f2874, %f2373, %f2453, %f2873;
	fma.rn.f32 	%f2875, %f2374, %f2454, %f2874;
	fma.rn.f32 	%f2876, %f2375, %f2455, %f2875;
	fma.rn.f32 	%f2877, %f2376, %f2456, %f2876;
	fma.rn.f32 	%f2878, %f2377, %f2457, %f2877;
	fma.rn.f32 	%f2879, %f2378, %f2458, %f2878;
	fma.rn.f32 	%f2880, %f2379, %f2459, %f2879;
	fma.rn.f32 	%f2881, %f2380, %f2460, %f2880;
	fma.rn.f32 	%f2882, %f2381, %f2461, %f2881;
	fma.rn.f32 	%f2883, %f2382, %f2462, %f2882;
	fma.rn.f32 	%f2884, %f2383, %f2463, %f2883;
	fma.rn.f32 	%f2885, %f2384, %f2464, %f2884;
	fma.rn.f32 	%f2886, %f2385, %f2465, %f2885;
	fma.rn.f32 	%f3006, %f2386, %f2466, %f2886;
	fma.rn.f32 	%f2887, %f2387, %f2403, %f2226;
	fma.rn.f32 	%f2888, %f2388, %f2404, %f2887;
	fma.rn.f32 	%f2889, %f2389, %f2405, %f2888;
	fma.rn.f32 	%f2890, %f2390, %f2406, %f2889;
	fma.rn.f32 	%f2891, %f2391, %f2407, %f2890;
	fma.rn.f32 	%f2892, %f2392, %f2408, %f2891;
	fma.rn.f32 	%f2893, %f2393, %f2409, %f2892;
	fma.rn.f32 	%f2894, %f2394, %f2410, %f2893;
	fma.rn.f32 	%f2895, %f2395, %f2411, %f2894;
	fma.rn.f32 	%f2896, %f2396, %f2412, %f2895;
	fma.rn.f32 	%f2897, %f2397, %f2413, %f2896;
	fma.rn.f32 	%f2898, %f2398, %f2414, %f2897;
	fma.rn.f32 	%f2899, %f2399, %f2415, %f2898;
	fma.rn.f32 	%f2900, %f2400, %f2416, %f2899;
	fma.rn.f32 	%f2901, %f2401, %f2417, %f2900;
	fma.rn.f32 	%f3007, %f2402, %f2418, %f2901;
	fma.rn.f32 	%f2902, %f2387, %f2419, %f2242;
	fma.rn.f32 	%f2903, %f2388, %f2420, %f2902;
	fma.rn.f32 	%f2904, %f2389, %f2421, %f2903;
	fma.rn.f32 	%f2905, %f2390, %f2422, %f2904;
	fma.rn.f32 	%f2906, %f2391, %f2423, %f2905;
	fma.rn.f32 	%f2907, %f2392, %f2424, %f2906;
	fma.rn.f32 	%f2908, %f2393, %f2425, %f2907;
	fma.rn.f32 	%f2909, %f2394, %f2426, %f2908;
	fma.rn.f32 	%f2910, %f2395, %f2427, %f2909;
	fma.rn.f32 	%f2911, %f2396, %f2428, %f2910;
	fma.rn.f32 	%f2912, %f2397, %f2429, %f2911;
	fma.rn.f32 	%f2913, %f2398, %f2430, %f2912;
	fma.rn.f32 	%f2914, %f2399, %f2431, %f2913;
	fma.rn.f32 	%f2915, %f2400, %f2432, %f2914;
	fma.rn.f32 	%f2916, %f2401, %f2433, %f2915;
	fma.rn.f32 	%f3008, %f2402, %f2434, %f2916;
	fma.rn.f32 	%f2917, %f2387, %f2435, %f2258;
	fma.rn.f32 	%f2918, %f2388, %f2436, %f2917;
	fma.rn.f32 	%f2919, %f2389, %f2437, %f2918;
	fma.rn.f32 	%f2920, %f2390, %f2438, %f2919;
	fma.rn.f32 	%f2921, %f2391, %f2439, %f2920;
	fma.rn.f32 	%f2922, %f2392, %f2440, %f2921;
	fma.rn.f32 	%f2923, %f2393, %f2441, %f2922;
	fma.rn.f32 	%f2924, %f2394, %f2442, %f2923;
	fma.rn.f32 	%f2925, %f2395, %f2443, %f2924;
	fma.rn.f32 	%f2926, %f2396, %f2444, %f2925;
	fma.rn.f32 	%f2927, %f2397, %f2445, %f2926;
	fma.rn.f32 	%f2928, %f2398, %f2446, %f2927;
	fma.rn.f32 	%f2929, %f2399, %f2447, %f2928;
	fma.rn.f32 	%f2930, %f2400, %f2448, %f2929;
	fma.rn.f32 	%f2931, %f2401, %f2449, %f2930;
	fma.rn.f32 	%f3009, %f2402, %f2450, %f2931;
	fma.rn.f32 	%f2932, %f2387, %f2451, %f2274;
	fma.rn.f32 	%f2933, %f2388, %f2452, %f2932;
	fma.rn.f32 	%f2934, %f2389, %f2453, %f2933;
	fma.rn.f32 	%f2935, %f2390, %f2454, %f2934;
	fma.rn.f32 	%f2936, %f2391, %f2455, %f2935;
	fma.rn.f32 	%f2937, %f2392, %f2456, %f2936;
	fma.rn.f32 	%f2938, %f2393, %f2457, %f2937;
	fma.rn.f32 	%f2939, %f2394, %f2458, %f2938;
	fma.rn.f32 	%f2940, %f2395, %f2459, %f2939;
	fma.rn.f32 	%f2941, %f2396, %f2460, %f2940;
	fma.rn.f32 	%f2942, %f2397, %f2461, %f2941;
	fma.rn.f32 	%f2943, %f2398, %f2462, %f2942;
	fma.rn.f32 	%f2944, %f2399, %f2463, %f2943;
	fma.rn.f32 	%f2945, %f2400, %f2464, %f2944;
	fma.rn.f32 	%f2946, %f2401, %f2465, %f2945;
	fma.rn.f32 	%f3010, %f2402, %f2466, %f2946;
	// begin inline asm
	cp.async.wait_group 0;
	// end inline asm
	bar.sync 	0;
	add.s32 	%r97, %r97, 1;
	setp.ne.s32 	%p15, %r97, 0;
	shl.b32 	%r91, %r30, 6;
	add.s32 	%r96, %r96, %r91;
	add.s32 	%r95, %r95, 64;
	add.s32 	%r94, %r94, 64;
	add.s32 	%r93, %r93, 64;
	@%p15 bra 	$L__BB0_8;
$L__BB0_15:
	setp.ge.s32 	%p16, %r10, %r30;
	setp.ge.s32 	%p17, %r3, %r29;
	or.pred  	%p18, %p17, %p16;
	@%p18 bra 	$L__BB0_17;
	ld.param.u64 	%rd72, [_Z6matmulPfPKfS1_iii_param_0];
	mad.lo.s32 	%r92, %r3, %r30, %r6;
	cvta.to.global.u64 	%rd61, %rd72;
	mul.wide.s32 	%rd62, %r92, 4;
	add.s64 	%rd63, %rd61, %rd62;
	st.global.v4.f32 	[%rd63], {%f2979, %f2980, %f2981, %f2982};
	mul.wide.s32 	%rd64, %r30, 4;
	add.s64 	%rd65, %rd63, %rd64;
	st.global.v4.f32 	[%rd65], {%f2983, %f2984, %f2985, %f2986};
	add.s64 	%rd66, %rd65, %rd64;
	st.global.v4.f32 	[%rd66], {%f2987, %f2988, %f2989, %f2990};
	add.s64 	%rd67, %rd66, %rd64;
	st.global.v4.f32 	[%rd67], {%f2991, %f2992, %f2993, %f2994};
	add.s64 	%rd68, %rd67, %rd64;
	st.global.v4.f32 	[%rd68], {%f2995, %f2996, %f2997, %f2998};
	add.s64 	%rd69, %rd68, %rd64;
	st.global.v4.f32 	[%rd69], {%f2999, %f3000, %f3001, %f3002};
	add.s64 	%rd70, %rd69, %rd64;
	st.global.v4.f32 	[%rd70], {%f3003, %f3004, %f3005, %f3006};
	add.s64 	%rd71, %rd70, %rd64;
	st.global.v4.f32 	[%rd71], {%f3007, %f3008, %f3009, %f3010};
$L__BB0_17:
	ret;

}


// ===== COMPILED SASS (sm_100) =====

	.target	sm_100

	.elftype	@"ET_EXEC"


//--------------------- .note.nv.tkinfo           --------------------------
	.section	.note.nv.tkinfo,"",@"SHT_NOTE"
	.sectionflags	@"SHF_NOTE_NV_TKINFO"
	.tkinfo
        /*0018*/ 	.word	0x00000002
        /*0030*/ 	.string	""
        /*0030*/ 	.string	"ptxas"
        /*0030*/ 	.string	"Cuda compilation tools, release 13.0, V13.0.88"
        /*0030*/ 	.string	"Build cuda_13.0.r13.0/compiler.36424714_0"
        /*0030*/ 	.string	"-arch sm_100 -m 64 "



//--------------------- .note.nv.cuinfo           --------------------------
	.section	.note.nv.cuinfo,"",@"SHT_NOTE"
	.sectionflags	@"SHF_NOTE_NV_CUINFO"
        /*0018*/ 	.short	0x0002
        /*001a*/ 	.short	0x0064
        /*001c*/ 	.short	0x0082
	.zero		2


//--------------------- .nv.info                  --------------------------
	.section	.nv.info,"",@"SHT_CUDA_INFO"
	.align	4


	//----- nvinfo : EIATTR_REGCOUNT
	.align		4
        /*0000*/ 	.byte	0x04, 0x2f
        /*0002*/ 	.short	(.L_25 - .L_24)
	.align		4
.L_24:
        /*0004*/ 	.word	index@(_Z6matmulPfPKfS1_iii)
        /*0008*/ 	.word	0x0000006c


	//----- nvinfo : EIATTR_FRAME_SIZE
	.align		4
.L_25:
        /*000c*/ 	.byte	0x04, 0x11
        /*000e*/ 	.short	(.L_27 - .L_26)
	.align		4
.L_26:
        /*0010*/ 	.word	index@(_Z6matmulPfPKfS1_iii)
        /*0014*/ 	.word	0x00000000


	//----- nvinfo : EIATTR_MIN_STACK_SIZE
	.align		4
.L_27:
        /*0018*/ 	.byte	0x04, 0x12
        /*001a*/ 	.short	(.L_29 - .L_28)
	.align		4
.L_28:
        /*001c*/ 	.word	index@(_Z6matmulPfPKfS1_iii)
        /*0020*/ 	.word	0x00000000
.L_29:


//--------------------- .nv.compat                --------------------------
	.section	.nv.compat,"",@"SHT_CUDA_COMPAT_INFO"
	.align	4
        /*0000*/ 	.byte	0x02, 0x09, 0x00, 0x00, 0x02, 0x02, 0x01, 0x00, 0x02, 0x05, 0x05, 0x00, 0x03, 0x07, 0x01, 0x01
        /*0010*/ 	.byte	0x02, 0x03, 0x00, 0x00, 0x02, 0x06, 0x01, 0x00, 0x04, 0x0b, 0x08, 0x00, 0x09, 0x00, 0x00, 0x00
        /*0020*/ 	.byte	0x00, 0x00, 0x00, 0x00


//--------------------- .nv.info._Z6matmulPfPKfS1_iii --------------------------
	.section	.nv.info._Z6matmulPfPKfS1_iii,"",@"SHT_CUDA_INFO"
	.sectionflags	@""
	.align	4


	//----- nvinfo : EIATTR_CUDA_API_VERSION
	.align		4
        /*0000*/ 	.byte	0x04, 0x37
        /*0002*/ 	.short	(.L_31 - .L_30)
.L_30:
        /*0004*/ 	.word	0x00000082


	//----- nvinfo : EIATTR_KPARAM_INFO
	.align		4
.L_31:
        /*0008*/ 	.byte	0x04, 0x17
        /*000a*/ 	.short	(.L_33 - .L_32)
.L_32:
        /*000c*/ 	.word	0x00000000
        /*0010*/ 	.short	0x0005
        /*0012*/ 	.short	0x0020
        /*0014*/ 	.byte	0x00, 0xf0, 0x11, 0x00


	//----- nvinfo : EIATTR_KPARAM_INFO
	.align		4
.L_33:
        /*0018*/ 	.byte	0x04, 0x17
        /*001a*/ 	.short	(.L_35 - .L_34)
.L_34:
        /*001c*/ 	.word	0x00000000
        /*0020*/ 	.short	0x0004
        /*0022*/ 	.short	0x001c
        /*0024*/ 	.byte	0x00, 0xf0, 0x11, 0x00


	//----- nvinfo : EIATTR_KPARAM_INFO
	.align		4
.L_35:
        /*0028*/ 	.byte	0x04, 0x17
        /*002a*/ 	.short	(.L_37 - .L_36)
.L_36:
        /*002c*/ 	.word	0x00000000
        /*0030*/ 	.short	0x0003
        /*0032*/ 	.short	0x0018
        /*0034*/ 	.byte	0x00, 0xf0, 0x11, 0x00


	//----- nvinfo : EIATTR_KPARAM_INFO
	.align		4
.L_37:
        /*0038*/ 	.byte	0x04, 0x17
        /*003a*/ 	.short	(.L_39 - .L_38)
.L_38:
        /*003c*/ 	.word	0x00000000
        /*0040*/ 	.short	0x0002
        /*0042*/ 	.short	0x0010
        /*0044*/ 	.byte	0x00, 0xf5, 0x21, 0x00


	//----- nvinfo : EIATTR_KPARAM_INFO
	.align		4
.L_39:
        /*0048*/ 	.byte	0x04, 0x17
        /*004a*/ 	.short	(.L_41 - .L_40)
.L_40:
        /*004c*/ 	.word	0x00000000
        /*0050*/ 	.short	0x0001
        /*0052*/ 	.short	0x0008
        /*0054*/ 	.byte	0x00, 0xf5, 0x21, 0x00


	//----- nvinfo : EIATTR_KPARAM_INFO
	.align		4
.L_41:
        /*0058*/ 	.byte	0x04, 0x17
        /*005a*/ 	.short	(.L_43 - .L_42)
.L_42:
        /*005c*/ 	.word	0x00000000
        /*0060*/ 	.short	0x0000
        /*0062*/ 	.short	0x0000
        /*0064*/ 	.byte	0x00, 0xf5, 0x21, 0x00


	//----- nvinfo : EIATTR_SPARSE_MMA_MASK
	.align		4
.L_43:
        /*0068*/ 	.byte	0x03, 0x50
        /*006a*/ 	.short	0x0000


	//----- nvinfo : EIATTR_MAXREG_COUNT
	.align		4
        /*006c*/ 	.byte	0x03, 0x1b
        /*006e*/ 	.short	0x00ff


	//----- nvinfo : EIATTR_NUM_BARRIERS
	.align		4
        /*0070*/ 	.byte	0x02, 0x4c
        /*0072*/ 	.byte	0x01
	.zero		1


	//----- nvinfo : EIATTR_MERCURY_ISA_VERSION
	.align		4
        /*0074*/ 	.byte	0x03, 0x5f
        /*0076*/ 	.short	0x0101


	//----- nvinfo : EIATTR_VRC_CTA_INIT_COUNT
	.align		4
        /*0078*/ 	.byte	0x02, 0x4a
	.zero		1
	.zero		1


	//----- nvinfo : EIATTR_EXIT_INSTR_OFFSETS
	.align		4
        /*007c*/ 	.byte	0x04, 0x1c
        /*007e*/ 	.short	(.L_45 - .L_44)


	//   ....[0]....
.L_44:
        /*0080*/ 	.word	0x00009a20


	//   ....[1]....
        /*0084*/ 	.word	0x00009b50


	//----- nvinfo : EIATTR_CRS_STACK_SIZE
	.align		4
.L_45:
        /*0088*/ 	.byte	0x04, 0x1e
        /*008a*/ 	.short	(.L_47 - .L_46)
.L_46:
        /*008c*/ 	.word	0x00000000


	//----- nvinfo : EIATTR_CBANK_PARAM_SIZE
	.align		4
.L_47:
        /*0090*/ 	.byte	0x03, 0x19
        /*0092*/ 	.short	0x0024


	//----- nvinfo : EIATTR_PARAM_CBANK
	.align		4
        /*0094*/ 	.byte	0x04, 0x0a
        /*0096*/ 	.short	(.L_49 - .L_48)
	.align		4
.L_48:
        /*0098*/ 	.word	index@(.nv.constant0._Z6matmulPfPKfS1_iii)
        /*009c*/ 	.short	0x0380
        /*009e*/ 	.short	0x0024


	//----- nvinfo : EIATTR_SW_WAR
	.align		4
.L_49:
        /*00a0*/ 	.byte	0x04, 0x36
        /*00a2*/ 	.short	(.L_51 - .L_50)
.L_50:
        /*00a4*/ 	.word	0x00000008
.L_51:


//--------------------- .nv.callgraph             --------------------------
	.section	.nv.callgraph,"",@"SHT_CUDA_CALLGRAPH"
	.align	4
	.sectionentsize	8
	.align		4
        /*0000*/ 	.word	0x00000000
	.align		4
        /*0004*/ 	.word	0xffffffff
	.align		4
        /*0008*/ 	.word	0x00000000
	.align		4
        /*000c*/ 	.word	0xfffffffe
	.align		4
        /*0010*/ 	.word	0x00000000
	.align		4
        /*0014*/ 	.word	0xfffffffd
	.align		4
        /*0018*/ 	.word	0x00000000
	.align		4
        /*001c*/ 	.word	0xfffffffc


//--------------------- .nv.constant4             --------------------------
	.section	.nv.constant4,"a",@progbits
	.align	8
	.align		8
.nv.constant4:
        /*0000*/ 	.dword	_ZN34_INTERNAL_1cd12745_4_k_cu_3ba270ea4cuda3std3__45__cpo5beginE
	.align		8
        /*0008*/ 	.dword	_ZN34_INTERNAL_1cd12745_4_k_cu_3ba270ea4cuda3std3__45__cpo3endE
	.align		8
        /*0010*/ 	.dword	_ZN34_INTERNAL_1cd12745_4_k_cu_3ba270ea4cuda3std3__45__cpo6cbeginE
	.align		8
        /*0018*/ 	.dword	_ZN34_INTERNAL_1cd12745_4_k_cu_3ba270ea4cuda3std3__45__cpo4cendE
	.align		8
        /*0020*/ 	.dword	_ZN34_INTERNAL_1cd12745_4_k_cu_3ba270ea4cuda3std3__45__cpo6rbeginE
	.align		8
        /*0028*/ 	.dword	_ZN34_INTERNAL_1cd12745_4_k_cu_3ba270ea4cuda3std3__45__cpo4rendE
	.align		8
        /*0030*/ 	.dword	_ZN34_INTERNAL_1cd12745_4_k_cu_3ba270ea4cuda3std3__45__cpo7crbeginE
	.align		8
        /*0038*/ 	.dword	_ZN34_INTERNAL_1cd12745_4_k_cu_3ba270ea4cuda3std3__45__cpo5crendE
	.align		8
        /*0040*/ 	.dword	_ZN34_INTERNAL_1cd12745_4_k_cu_3ba270ea4cuda3std3__419piecewise_constructE
	.align		8
        /*0048*/ 	.dword	_ZN34_INTERNAL_1cd12745_4_k_cu_3ba270ea4cuda3std6ranges3__45__cpo4swapE
	.align		8
        /*0050*/ 	.dword	_ZN34_INTERNAL_1cd12745_4_k_cu_3ba270ea4cuda3std6ranges3__45__cpo9iter_moveE
	.align		8
        /*0058*/ 	.dword	_ZN34_INTERNAL_1cd12745_4_k_cu_3ba270ea4cuda3std6ranges3__45__cpo5beginE
	.align		8
        /*0060*/ 	.dword	_ZN34_INTERNAL_1cd12745_4_k_cu_3ba270ea4cuda3std6ranges3__45__cpo3endE
	.align		8
        /*0068*/ 	.dword	_ZN34_INTERNAL_1cd12745_4_k_cu_3ba270ea4cuda3std6ranges3__45__cpo6cbeginE
	.align		8
        /*0070*/ 	.dword	_ZN34_INTERNAL_1cd12745_4_k_cu_3ba270ea4cuda3std6ranges3__45__cpo4cendE
	.align		8
        /*0078*/ 	.dword	_ZN34_INTERNAL_1cd12745_4_k_cu_3ba270ea4cuda3std6ranges3__45__cpo7advanceE
	.align		8
        /*0080*/ 	.dword	_ZN34_INTERNAL_1cd12745_4_k_cu_3ba270ea4cuda3std6ranges3__45__cpo9iter_swapE
	.align		8
        /*0088*/ 	.dword	_ZN34_INTERNAL_1cd12745_4_k_cu_3ba270ea4cuda3std6ranges3__45__cpo4nextE
	.align		8
        /*0090*/ 	.dword	_ZN34_INTERNAL_1cd12745_4_k_cu_3ba270ea4cuda3std6ranges3__45__cpo4prevE
	.align		8
        /*0098*/ 	.dword	_ZN34_INTERNAL_1cd12745_4_k_cu_3ba270ea4cuda3std6ranges3__45__cpo4dataE
	.align		8
        /*00a0*/ 	.dword	_ZN34_INTERNAL_1cd12745_4_k_cu_3ba270ea4cuda3std6ranges3__45__cpo5cdataE
	.align		8
        /*00a8*/ 	.dword	_ZN34_INTERNAL_1cd12745_4_k_cu_3ba270ea4cuda3std6ranges3__45__cpo4sizeE
	.align		8
        /*00b0*/ 	.dword	_ZN34_INTERNAL_1cd12745_4_k_cu_3ba270ea4cuda3std6ranges3__45__cpo5ssizeE
	.align		8
        /*00b8*/ 	.dword	_ZN34_INTERNAL_1cd12745_4_k_cu_3ba270ea4cuda3std6ranges3__45__cpo8distanceE


//--------------------- .text._Z6matmulPfPKfS1_iii --------------------------
	.section	.text._Z6matmulPfPKfS1_iii,"ax",@progbits
	.align	128
        .global         _Z6matmulPfPKfS1_iii
        .type           _Z6matmulPfPKfS1_iii,@function
        .size           _Z6matmulPfPKfS1_iii,(.L_x_10 - _Z6matmulPfPKfS1_iii)
        .other          _Z6matmulPfPKfS1_iii,@"STO_CUDA_ENTRY STV_DEFAULT"
_Z6matmulPfPKfS1_iii:
.text._Z6matmulPfPKfS1_iii:
[----:B------:R-:W-:Y:S01]  /*0000*/  LDC R1, c[0x0][0x37c] ;  /* 0x0000df00ff017b82 */ /* 0x000fe20000000800 */
[----:B------:R-:W1:Y:S01]  /*0010*/  S2R R52, SR_TID.X ;  /* 0x0000000000347919 */ /* 0x000e620000002100 */
[----:B------:R-:W2:Y:S06]  /*0020*/  LDCU UR21, c[0x0][0x3a0] ;  /* 0x00007400ff1577ac */ /* 0x000eac0008000800 */
[----:B------:R-:W3:Y:S01]  /*0030*/  S2UR UR7, SR_CgaCtaId ;  /* 0x00000000000779c3 */ /* 0x000ee20000008800 */
[----:B------:R-:W-:Y:S01]  /*0040*/  BSSY.RECONVERGENT B0, `(.L_x_0) ;  /* 0x000003f000007945 */ /* 0x000fe20003800200 */
[----:B------:R-:W4:Y:S01]  /*0050*/  S2R R49, SR_TID.Y ;  /* 0x0000000000317919 */ /* 0x000f220000002200 */
[----:B------:R-:W5:Y:S01]  /*0060*/  LDCU UR8, c[0x0][0x398] ;  /* 0x00007300ff0877ac */ /* 0x000f620008000800 */
[----:B------:R-:W5:Y:S01]  /*0070*/  S2R R3, SR_CTAID.Y ;  /* 0x0000000000037919 */ /* 0x000f620000002600 */
[----:B------:R-:W-:-:S03]  /*0080*/  UMOV UR6, 0x400 ;  /* 0x0000040000067882 */ /* 0x000fc60000000000 */
[----:B------:R-:W2:Y:S01]  /*0090*/  S2UR UR5, SR_CTAID.X ;  /* 0x00000000000579c3 */ /* 0x000ea20000002500 */
[----:B------:R-:W2:Y:S01]  /*00a0*/  LDCU.64 UR18, c[0x0][0x358] ;  /* 0x00006b00ff1277ac */ /* 0x000ea20008000a00 */
[----:B---3--:R-:W-:Y:S01]  /*00b0*/  ULEA UR4, UR7, UR6, 0x18 ;  /* 0x0000000607047291 */ /* 0x008fe2000f8ec0ff */
[----:B-1----:R-:W-:Y:S01]  /*00c0*/  SHF.L.U32 R0, R52, 0x2, RZ ;  /* 0x0000000234007819 */ /* 0x002fe200000006ff */
[----:B--2---:R-:W-:-:S03]  /*00d0*/  USHF.L.U32 UR5, UR5, 0x6, URZ ;  /* 0x0000000605057899 */ /* 0x004fc600080006ff */
[----:B------:R-:W-:Y:S02]  /*00e0*/  IADD3 R4, PT, PT, R0, 0x3, RZ ;  /* 0x0000000300047810 */ /* 0x000fe40007ffe0ff */
[----:B----4-:R-:W-:Y:S02]  /*00f0*/  SHF.L.U32 R2, R49, 0x3, RZ ;  /* 0x0000000331027819 */ /* 0x010fe400000006ff */
[----:B------:R-:W-:Y:S02]  /*0100*/  ISETP.GE.AND P0, PT, R4, UR21, PT ;  /* 0x0000001504007c0c */ /* 0x000fe4000bf06270 */
[----:B-----5:R-:W-:Y:S02]  /*0110*/  LEA R3, R3, R2, 0x6 ;  /* 0x0000000203037211 */ /* 0x020fe400078e30ff */
[----:B------:R-:W-:Y:S02]  /*0120*/  LEA R49, R49, UR4, 0xb ;  /* 0x0000000431317c11 */ /* 0x000fe4000f8e58ff */
[----:B------:R-:W-:Y:S01]  /*0130*/  ISETP.GE.OR P0, PT, R3, UR8, P0 ;  /* 0x0000000803007c0c */ /* 0x000fe20008706670 */
[----:B------:R-:W-:Y:S01]  /*0140*/  UIADD3 UR8, UPT, UPT, UR21, 0x3f, URZ ;  /* 0x0000003f15087890 */ /* 0x000fe2000fffe0ff */
[----:B------:R-:W-:-:S11]  /*0150*/  IADD3 R48, PT, PT, R0, UR5, RZ ;  /* 0x0000000500307c10 */ /* 0x000fd6000fffe0ff */
[----:B------:R-:W-:Y:S05]  /*0160*/  @P0 BRA `(.L_x_1) ;  /* 0x00000000008c0947 */ /* 0x000fea0003800000 */
[----:B------:R-:W-:Y:S01]  /*0170*/  IMAD R5, R3, UR21, R0 ;  /* 0x0000001503057c24 */ /* 0x000fe2000f8e0200 */
[----:B------:R-:W1:Y:S04]  /*0180*/  LDC.64 R18, c[0x0][0x388] ;  /* 0x0000e200ff127b82 */ /* 0x000e680000000a00 */
[----:B------:R-:W-:-:S04]  /*0190*/  IADD3 R7, PT, PT, R5, UR21, RZ ;  /* 0x0000001505077c10 */ /* 0x000fc8000fffe0ff */
[----:B------:R-:W-:-:S04]  /*01a0*/  IADD3 R9, PT, PT, R7, UR21, RZ ;  /* 0x0000001507097c10 */ /* 0x000fc8000fffe0ff */
[----:B------:R-:W-:-:S04]  /*01b0*/  IADD3 R11, PT, PT, R9, UR21, RZ ;  /* 0x00000015090b7c10 */ /* 0x000fc8000fffe0ff */
[----:B------:R-:W-:-:S04]  /*01c0*/  IADD3 R13, PT, PT, R11, UR21, RZ ;  /* 0x000000150b0d7c10 */ /* 0x000fc8000fffe0ff */
[----:B------:R-:W-:-:S04]  /*01d0*/  IADD3 R15, PT, PT, R13, UR21, RZ ;  /* 0x000000150d0f7c10 */ /* 0x000fc8000fffe0ff */
[----:B------:R-:W-:Y:S01]  /*01e0*/  IADD3 R17, PT, PT, R15, UR21, RZ ;  /* 0x000000150f117c10 */ /* 0x000fe2000fffe0ff */
[----:B-1----:R-:W-:-:S03]  /*01f0*/  IMAD.WIDE.U32 R4, R5, 0x4, R18 ;  /* 0x0000000405047825 */ /* 0x002fc600078e0012 */
[----:B------:R-:W-:Y:S01]  /*0200*/  IADD3 R21, PT, PT, R17, UR21, RZ ;  /* 0x0000001511157c10 */ /* 0x000fe2000fffe0ff */
[----:B------:R-:W-:-:S04]  /*0210*/  IMAD.WIDE.U32 R6, R7, 0x4, R18 ;  /* 0x0000000407067825 */ /* 0x000fc800078e0012 */
[--C-:B------:R-:W-:Y:S01]  /*0220*/  IMAD.WIDE.U32 R8, R9, 0x4, R18.reuse ;  /* 0x0000000409087825 */ /* 0x100fe200078e0012 */
[----:B------:R-:W2:Y:S03]  /*0230*/  LDG.E.128.CONSTANT R28, desc[UR18][R6.64] ;  /* 0x00000012061c7981 */ /* 0x000ea6000c1e9d00 */
[--C-:B------:R-:W-:Y:S01]  /*0240*/  IMAD.WIDE.U32 R10, R11, 0x4, R18.reuse ;  /* 0x000000040b0a7825 */ /* 0x100fe200078e0012 */
[----:B------:R-:W3:Y:S03]  /*0250*/  LDG.E.128.CONSTANT R32, desc[UR18][R8.64] ;  /* 0x0000001208207981 */ /* 0x000ee6000c1e9d00 */
[--C-:B------:R-:W-:Y:S01]  /*0260*/  IMAD.WIDE.U32 R12, R13, 0x4, R18.reuse ;  /* 0x000000040d0c7825 */ /* 0x100fe200078e0012 */
[----:B------:R-:W4:Y:S03]  /*0270*/  LDG.E.128.CONSTANT R36, desc[UR18][R10.64] ;  /* 0x000000120a247981 */ /* 0x000f26000c1e9d00 */
[--C-:B------:R-:W-:Y:S01]  /*0280*/  IMAD.WIDE.U32 R14, R15, 0x4, R18.reuse ;  /* 0x000000040f0e7825 */ /* 0x100fe200078e0012 */
[----:B------:R-:W5:Y:S03]  /*0290*/  LDG.E.128.CONSTANT R40, desc[UR18][R12.64] ;  /* 0x000000120c287981 */ /* 0x000f66000c1e9d00 */
[--C-:B------:R-:W-:Y:S01]  /*02a0*/  IMAD.WIDE.U32 R16, R17, 0x4, R18.reuse ;  /* 0x0000000411107825 */ /* 0x100fe200078e0012 */
[----:B------:R-:W5:Y:S03]  /*02b0*/  LDG.E.128.CONSTANT R44, desc[UR18][R14.64] ;  /* 0x000000120e2c7981 */ /* 0x000f66000c1e9d00 */
[----:B------:R-:W-:Y:S01]  /*02c0*/  IMAD.WIDE.U32 R18, R21, 0x4, R18 ;  /* 0x0000000415127825 */ /* 0x000fe200078e0012 */
[----:B------:R-:W5:Y:S04]  /*02d0*/  LDG.E.128.CONSTANT R56, desc[UR18][R16.64] ;  /* 0x0000001210387981 */ /* 0x000f68000c1e9d00 */
[----:B------:R-:W5:Y:S04]  /*02e0*/  LDG.E.128.CONSTANT R20, desc[UR18][R4.64] ;  /* 0x0000001204147981 */ /* 0x000f68000c1e9d00 */
[----:B------:R-:W5:Y:S01]  /*02f0*/  LDG.E.128.CONSTANT R60, desc[UR18][R18.64] ;  /* 0x00000012123c7981 */ /* 0x000f62000c1e9d00 */
[----:B------:R-:W-:-:S05]  /*0300*/  LEA R24, R52, R49, 0x4 ;  /* 0x0000003134187211 */ /* 0x000fca00078e20ff */
[----:B--2---:R2:W-:Y:S04]  /*0310*/  STS.128 [R24+0x100], R28 ;  /* 0x0001001c18007388 */ /* 0x0045e80000000c00 */
[----:B---3--:R2:W-:Y:S04]  /*0320*/  STS.128 [R24+0x200], R32 ;  /* 0x0002002018007388 */ /* 0x0085e80000000c00 */
[----:B----4-:R2:W-:Y:S04]  /*0330*/  STS.128 [R24+0x300], R36 ;  /* 0x0003002418007388 */ /* 0x0105e80000000c00 */
[----:B-----5:R2:W-:Y:S04]  /*0340*/  STS.128 [R24+0x400], R40 ;  /* 0x0004002818007388 */ /* 0x0205e80000000c00 */
[----:B------:R2:W-:Y:S04]  /*0350*/  STS.128 [R24+0x500], R44 ;  /* 0x0005002c18007388 */ /* 0x0005e80000000c00 */
[----:B------:R2:W-:Y:S04]  /*0360*/  STS.128 [R24+0x600], R56 ;  /* 0x0006003818007388 */ /* 0x0005e80000000c00 */
[----:B------:R2:W-:Y:S04]  /*0370*/  STS.128 [R24], R20 ;  /* 0x0000001418007388 */ /* 0x0005e80000000c00 */
[----:B------:R2:W-:Y:S01]  /*0380*/  STS.128 [R24+0x700], R60 ;  /* 0x0007003c18007388 */ /* 0x0005e20000000c00 */
[----:B------:R-:W-:Y:S05]  /*0390*/  BRA `(.L_x_2) ;  /* 0x0000000000247947 */ /* 0x000fea0003800000 */
.L_x_1:
[----:B------:R-:W-:-:S05]  /*03a0*/  LEA R4, R0, R49, 0x2 ;  /* 0x0000003100047211 */ /* 0x000fca00078e10ff */
[----:B------:R1:W-:Y:S04]  /*03b0*/  STS.128 [R4], RZ ;  /* 0x000000ff04007388 */ /* 0x0003e80000000c00 */
[----:B------:R1:W-:Y:S04]  /*03c0*/  STS.128 [R4+0x100], RZ ;  /* 0x000100ff04007388 */ /* 0x0003e80000000c00 */
[----:B------:R1:W-:Y:S04]  /*03d0*/  STS.128 [R4+0x200], RZ ;  /* 0x000200ff04007388 */ /* 0x0003e80000000c00 */
[----:B------:R1:W-:Y:S04]  /*03e0*/  STS.128 [R4+0x300], RZ ;  /* 0x000300ff04007388 */ /* 0x0003e80000000c00 */
[----:B------:R1:W-:Y:S04]  /*03f0*/  STS.128 [R4+0x400], RZ ;  /* 0x000400ff04007388 */ /* 0x0003e80000000c00 */
[----:B------:R1:W-:Y:S04]  /*0400*/  STS.128 [R4+0x500], RZ ;  /* 0x000500ff04007388 */ /* 0x0003e80000000c00 */
[----:B------:R1:W-:Y:S04]  /*0410*/  STS.128 [R4+0x600], RZ ;  /* 0x000600ff04007388 */ /* 0x0003e80000000c00 */
[----:B------:R1:W-:Y:S02]  /*0420*/  STS.128 [R4+0x700], RZ ;  /* 0x000700ff04007388 */ /* 0x0003e40000000c00 */
.L_x_2:
[----:B------:R-:W-:Y:S05]  /*0430*/  BSYNC.RECONVERGENT B0 ;  /* 0x0000000000007941 */ /* 0x000fea0003800200 */
.L_x_0:
[----:B------:R-:W3:Y:S01]  /*0440*/  LDCU UR4, c[0x0][0x39c] ;  /* 0x00007380ff0477ac */ /* 0x000ee20008000800 */
[----:B------:R-:W-:Y:S01]  /*0450*/  IADD3 R50, PT, PT, R48, 0x3, RZ ;  /* 0x0000000330327810 */ /* 0x000fe20007ffe0ff */
[----:B------:R-:W-:Y:S01]  /*0460*/  BSSY.RECONVERGENT B0, `(.L_x_3) ;  /* 0x0000032000007945 */ /* 0x000fe20003800200 */
[----:B---3--:R-:W-:-:S04]  /*0470*/  MOV R13, UR4 ;  /* 0x00000004000d7c02 */ /* 0x008fc80008000f00 */
[----:B------:R-:W-:-:S04]  /*0480*/  ISETP.GE.AND P0, PT, R50, R13, PT ;  /* 0x0000000d3200720c */ /* 0x000fc80003f06270 */
[----:B------:R-:W-:-:S13]  /*0490*/  ISETP.GE.OR P0, PT, R2, UR21, P0 ;  /* 0x0000001502007c0c */ /* 0x000fda0008706670 */
[----:B------:R-:W-:Y:S05]  /*04a0*/  @P0 BRA `(.L_x_4) ;  /* 0x0000000000800947 */ /* 0x000fea0003800000 */
[----:B-1----:R-:W1:Y:S01]  /*04b0*/  LDC.64 R4, c[0x0][0x390] ;  /* 0x0000e400ff047b82 */ /* 0x002e620000000a00 */
[----:B------:R-:W-:-:S04]  /*04c0*/  IMAD R7, R2, R13, R48 ;  /* 0x0000000d02077224 */ /* 0x000fc800078e0230 */
[----:B-1----:R-:W-:-:S05]  /*04d0*/  IMAD.WIDE R4, R7, 0x4, R4 ;  /* 0x0000000407047825 */ /* 0x002fca00078e0204 */
[----:B--2---:R1:W2:Y:S01]  /*04e0*/  LDG.E.128.CONSTANT R24, desc[UR18][R4.64] ;  /* 0x0000001204187981 */ /* 0x0042a2000c1e9d00 */
[----:B------:R-:W-:-:S05]  /*04f0*/  IMAD.WIDE R6, R13, 0x4, R4 ;  /* 0x000000040d067825 */ /* 0x000fca00078e0204 */
[----:B------:R-:W3:Y:S01]  /*0500*/  LDG.E.128.CONSTANT R28, desc[UR18][R6.64] ;  /* 0x00000012061c7981 */ /* 0x000ee2000c1e9d00 */
[----:B------:R-:W-:-:S05]  /*0510*/  IMAD.WIDE R8, R13, 0x4, R6 ;  /* 0x000000040d087825 */ /* 0x000fca00078e0206 */
[----:B------:R-:W4:Y:S01]  /*0520*/  LDG.E.128.CONSTANT R32, desc[UR18][R8.64] ;  /* 0x0000001208207981 */ /* 0x000f22000c1e9d00 */
[----:B------:R-:W-:-:S05]  /*0530*/  IMAD.WIDE R10, R13, 0x4, R8 ;  /* 0x000000040d0a7825 */ /* 0x000fca00078e0208 */
[----:B------:R-:W5:Y:S01]  /*0540*/  LDG.E.128.CONSTANT R36, desc[UR18][R10.64] ;  /* 0x000000120a247981 */ /* 0x000f62000c1e9d00 */
[----:B------:R-:W-:-:S05]  /*0550*/  IMAD.WIDE R14, R13, 0x4, R10 ;  /* 0x000000040d0e7825 */ /* 0x000fca00078e020a */
[----:B------:R-:W5:Y:S01]  /*0560*/  LDG.E.128.CONSTANT R40, desc[UR18][R14.64] ;  /* 0x000000120e287981 */ /* 0x000f62000c1e9d00 */
[----:B------:R-:W-:-:S05]  /*0570*/  IMAD.WIDE R16, R13, 0x4, R14 ;  /* 0x000000040d107825 */ /* 0x000fca00078e020e */
[----:B------:R-:W5:Y:S01]  /*0580*/  LDG.E.128.CONSTANT R44, desc[UR18][R16.64] ;  /* 0x00000012102c7981 */ /* 0x000f62000c1e9d00 */
[----:B------:R-:W-:-:S05]  /*0590*/  IMAD.WIDE R18, R13, 0x4, R16 ;  /* 0x000000040d127825 */ /* 0x000fca00078e0210 */
[----:B------:R-:W5:Y:S01]  /*05a0*/  LDG.E.128.CONSTANT R56, desc[UR18][R18.64] ;  /* 0x0000001212387981 */ /* 0x000f62000c1e9d00 */
[----:B------:R-:W-:-:S06]  /*05b0*/  IMAD.WIDE R20, R13, 0x4, R18 ;  /* 0x000000040d147825 */ /* 0x000fcc00078e0212 */
[----:B------:R-:W5:Y:S01]  /*05c0*/  LDG.E.128.CONSTANT R20, desc[UR18][R20.64] ;  /* 0x0000001214147981 */ /* 0x000f62000c1e9d00 */
[----:B------:R-:W-:-:S04]  /*05d0*/  UIADD3 UR4, UPT, UPT, UR6, 0x4000, URZ ;  /* 0x0000400006047890 */ /* 0x000fc8000fffe0ff */
[----:B------:R-:W-:-:S06]  /*05e0*/  ULEA UR4, UR7, UR4, 0x18 ;  /* 0x0000000407047291 */ /* 0x000fcc000f8ec0ff */
[----:B------:R-:W-:-:S04]  /*05f0*/  MOV R51, UR4 ;  /* 0x0000000400337c02 */ /* 0x000fc80008000f00 */
[----:B-1----:R-:W-:-:S04]  /*0600*/  LEA R5, R2, R51, 0x8 ;  /* 0x0000003302057211 */ /* 0x002fc800078e40ff */
[----:B------:R-:W-:-:S05]  /*0610*/  LEA R5, R52, R5, 0x4 ;  /* 0x0000000534057211 */ /* 0x000fca00078e20ff */
[----:B--2---:R1:W-:Y:S04]  /*0620*/  STS.128 [R5], R24 ;  /* 0x0000001805007388 */ /* 0x0043e80000000c00 */
[----:B---3--:R1:W-:Y:S04]  /*0630*/  STS.128 [R5+0x100], R28 ;  /* 0x0001001c05007388 */ /* 0x0083e80000000c00 */
[----:B----4-:R1:W-:Y:S04]  /*0640*/  STS.128 [R5+0x200], R32 ;  /* 0x0002002005007388 */ /* 0x0103e80000000c00 */
[----:B-----5:R1:W-:Y:S04]  /*0650*/  STS.128 [R5+0x300], R36 ;  /* 0x0003002405007388 */ /* 0x0203e80000000c00 */
[----:B------:R1:W-:Y:S04]  /*0660*/  STS.128 [R5+0x400], R40 ;  /* 0x0004002805007388 */ /* 0x0003e80000000c00 */
[----:B------:R1:W-:Y:S04]  /*0670*/  STS.128 [R5+0x500], R44 ;  /* 0x0005002c05007388 */ /* 0x0003e80000000c00 */
[----:B------:R1:W-:Y:S04]  /*0680*/  STS.128 [R5+0x600], R56 ;  /* 0x0006003805007388 */ /* 0x0003e80000000c00 */
[----:B------:R1:W-:Y:S01]  /*0690*/  STS.128 [R5+0x700], R20 ;  /* 0x0007001405007388 */ /* 0x0003e20000000c00 */
[----:B------:R-:W-:Y:S05]  /*06a0*/  BRA `(.L_x_5) ;  /* 0x0000000000347947 */ /* 0x000fea0003800000 */
.L_x_4:
[----:B------:R-:W-:-:S04]  /*06b0*/  UIADD3 UR4, UPT, UPT, UR6, 0x4000, URZ ;  /* 0x0000400006047890 */ /* 0x000fc8000fffe0ff */
[----:B------:R-:W-:-:S06]  /*06c0*/  ULEA UR4, UR7, UR4, 0x18 ;  /* 0x0000000407047291 */ /* 0x000fcc000f8ec0ff */
[----:B------:R-:W-:-:S04]  /*06d0*/  MOV R51, UR4 ;  /* 0x0000000400337c02 */ /* 0x000fc80008000f00 */
[----:B------:R-:W-:-:S04]  /*06e0*/  LEA R5, R2, R51, 0x8 ;  /* 0x0000003302057211 */ /* 0x000fc800078e40ff */
[----:B-1----:R-:W-:-:S05]  /*06f0*/  LEA R4, R0, R5, 0x2 ;  /* 0x0000000500047211 */ /* 0x002fca00078e10ff */
        /* <DEDUP_REMOVED lines=8> */
.L_x_5:
[----:B------:R-:W-:Y:S05]  /*0780*/  BSYNC.RECONVERGENT B0 ;  /* 0x0000000000007941 */ /* 0x000fea0003800200 */
.L_x_3:
[----:B------:R-:W-:Y:S01]  /*0790*/  BAR.SYNC.DEFER_BLOCKING 0x0 ;  /* 0x0000000000007b1d */ /* 0x000fe20000010000 */
[----:B------:R-:W-:Y:S01]  /*07a0*/  UISETP.GE.U32.AND UP0, UPT, UR8, 0x40, UPT ;  /* 0x000000400800788c */ /* 0x000fe2000bf06070 */
[----:B------:R-:W-:Y:S02]  /*07b0*/  CS2R R16, SRZ ;  /* 0x0000000000107805 */ /* 0x000fe4000001ff00 */
[----:B------:R-:W-:Y:S02]  /*07c0*/  CS2R R18, SRZ ;  /* 0x0000000000127805 */ /* 0x000fe4000001ff00 */
[----:B-12---:R-:W-:Y:S02]  /*07d0*/  CS2R R28, SRZ ;  /* 0x00000000001c7805 */ /* 0x006fe4000001ff00 */
[----:B------:R-:W-:Y:S02]  /*07e0*/  CS2R R30, SRZ ;  /* 0x00000000001e7805 */ /* 0x000fe4000001ff00 */
[----:B------:R-:W-:-:S02]  /*07f0*/  CS2R R24, SRZ ;  /* 0x0000000000187805 */ /* 0x000fc4000001ff00 */
[----:B------:R-:W-:Y:S02]  /*0800*/  CS2R R26, SRZ ;  /* 0x00000000001a7805 */ /* 0x000fe4000001ff00 */
[----:B------:R-:W-:Y:S02]  /*0810*/  CS2R R44, SRZ ;  /* 0x00000000002c7805 */ /* 0x000fe4000001ff00 */
[----:B------:R-:W-:Y:S02]  /*0820*/  CS2R R46, SRZ ;  /* 0x00000000002e7805 */ /* 0x000fe4000001ff00 */
[----:B------:R-:W-:Y:S02]  /*0830*/  CS2R R40, SRZ ;  /* 0x0000000000287805 */ /* 0x000fe4000001ff00 */
[----:B------:R-:W-:Y:S02]  /*0840*/  CS2R R42, SRZ ;  /* 0x00000000002a7805 */ /* 0x000fe4000001ff00 */
[----:B------:R-:W-:-:S02]  /*0850*/  CS2R R32, SRZ ;  /* 0x0000000000207805 */ /* 0x000fc4000001ff00 */
[----:B------:R-:W-:Y:S02]  /*0860*/  CS2R R34, SRZ ;  /* 0x0000000000227805 */ /* 0x000fe4000001ff00 */
[----:B------:R-:W-:Y:S02]  /*0870*/  CS2R R4, SRZ ;  /* 0x0000000000047805 */ /* 0x000fe4000001ff00 */
[----:B------:R-:W-:Y:S02]  /*0880*/  CS2R R6, SRZ ;  /* 0x0000000000067805 */ /* 0x000fe4000001ff00 */
[----:B------:R-:W-:Y:S02]  /*0890*/  CS2R R20, SRZ ;  /* 0x0000000000147805 */ /* 0x000fe4000001ff00 */
[----:B------:R-:W-:Y:S01]  /*08a0*/  CS2R R22, SRZ ;  /* 0x0000000000167805 */ /* 0x000fe2000001ff00 */
[----:B------:R-:W-:Y:S06]  /*08b0*/  BRA.U !UP0, `(.L_x_6) ;  /* 0x00000091084c7547 */ /* 0x000fec000b800000 */
[----:B------:R-:W1:Y:S01]  /*08c0*/  LDCU.64 UR6, c[0x0][0x388] ;  /* 0x00007100ff0677ac */ /* 0x000e620008000a00 */
[----:B------:R-:W-:Y:S01]  /*08d0*/  IADD3 R8, PT, PT, R2, 0x40, RZ ;  /* 0x0000004002087810 */ /* 0x000fe20007ffe0ff */
[----:B------:R-:W-:Y:S01]  /*08e0*/  IMAD R53, R3, UR21, R0 ;  /* 0x0000001503357c24 */ /* 0x000fe2000f8e0200 */
[----:B------:R-:W-:Y:S01]  /*08f0*/  LEA R51, R52, R51, 0x4 ;  /* 0x0000003334337211 */ /* 0x000fe200078e20ff */
[----:B------:R-:W-:Y:S01]  /*0900*/  HFMA2 R16, -RZ, RZ, 0, 0 ;  /* 0x00000000ff107431 */ /* 0x000fe200000001ff */
[----:B------:R-:W-:Y:S01]  /*0910*/  USHF.R.U32.HI UR20, URZ, 0x6, UR8 ;  /* 0x00000006ff147899 */ /* 0x000fe20008011608 */
[----:B------:R-:W-:Y:S01]  /*0920*/  IMAD R13, R8, R13, UR5 ;  /* 0x00000005080d7e24 */ /* 0x000fe2000f8e020d */
[----:B------:R-:W-:Y:S01]  /*0930*/  LEA R52, R52, R49, 0x4 ;  /* 0x0000003134347211 */ /* 0x000fe200078e20ff */
[----:B------:R-:W2:Y:S01]  /*0940*/  LDCU UR22, c[0x0][0x398] ;  /* 0x00007300ff1677ac */ /* 0x000ea20008000800 */
[----:B------:R-:W-:Y:S02]  /*0950*/  IADD3 R53, PT, PT, R53, 0x40, RZ ;  /* 0x0000004035357810 */ /* 0x000fe40007ffe0ff */
[----:B------:R-:W-:Y:S01]  /*0960*/  LEA R54, R2, R51, 0x8 ;  /* 0x0000003302367211 */ /* 0x000fe200078e40ff */
[----:B------:R-:W-:Y:S01]  /*0970*/  UIADD3 UR9, UPT, UPT, -UR20, URZ, URZ ;  /* 0x000000ff14097290 */ /* 0x000fe2000fffe1ff */
[----:B------:R-:W-:Y:S01]  /*0980*/  IADD3 R55, PT, PT, R0, R13, RZ ;  /* 0x0000000d00377210 */ /* 0x000fe20007ffe0ff */
[----:B------:R-:W-:Y:S01]  /*0990*/  UMOV UR4, URZ ;  /* 0x000000ff00047c82 */ /* 0x000fe20008000000 */
[----:B-1----:R-:W-:-:S02]  /*09a0*/  UIMAD.WIDE UR10, UR21, 0x4, UR6 ;  /* 0x00000004150a78a5 */ /* 0x002fc4000f8e0206 */
[----:B------:R-:W-:Y:S02]  /*09b0*/  UIMAD.WIDE UR12, UR21, 0x8, UR6 ;  /* 0x00000008150c78a5 */ /* 0x000fe4000f8e0206 */
[----:B------:R-:W-:Y:S02]  /*09c0*/  UIMAD.WIDE UR14, UR21, 0xc, UR6 ;  /* 0x0000000c150e78a5 */ /* 0x000fe4000f8e0206 */
[----:B------:R-:W-:Y:S02]  /*09d0*/  UIMAD.WIDE UR16, UR21, 0x10, UR6 ;  /* 0x00000010151078a5 */ /* 0x000fe4000f8e0206 */
[----:B--2---:R-:W-:-:S12]  /*09e0*/  UIMAD.WIDE UR6, UR21, 0x18, UR6 ;  /* 0x00000018150678a5 */ /* 0x004fd8000f8e0206 */
.L_x_8:
[----:B------:R-:W-:Y:S01]  /*09f0*/  LDS.128 R72, [R49] ;  /* 0x0000000031487984 */ /* 0x000fe20000000c00 */
[----:B------:R-:W-:-:S03]  /*0a00*/  UIADD3 UR4, UPT, UPT, UR4, 0x1, URZ ;  /* 0x0000000104047890 */ /* 0x000fc6000fffe0ff */
[----:B------:R-:W1:Y:S01]  /*0a10*/  LDS.128 R36, [R51] ;  /* 0x0000000033247984 */ /* 0x000e620000000c00 */
[----:B------:R-:W-:-:S03]  /*0a20*/  UISETP.GE.U32.AND UP0, UPT, UR4, UR20, UPT ;  /* 0x000000140400728c */ /* 0x000fc6000bf06070 */
[----:B------:R-:W2:Y:S04]  /*0a30*/  LDS.128 R68, [R49+0x100] ;  /* 0x0001000031447984 */ /* 0x000ea80000000c00 */
[----:B------:R-:W3:Y:S04]  /*0a40*/  LDS.128 R8, [R51+0x100] ;  /* 0x0001000033087984 */ /* 0x000ee80000000c00 */
[----:B------:R-:W4:Y:S04]  /*0a50*/  LDS.128 R64, [R49+0x200] ;  /* 0x0002000031407984 */ /* 0x000f280000000c00 */
[----:B------:R-:W5:Y:S04]  /*0a60*/  LDS.128 R12, [R51+0x200] ;  /* 0x00020000330c7984 */ /* 0x000f680000000c00 */
[----:B------:R-:W5:Y:S01]  /*0a70*/  LDS.128 R60, [R49+0x300] ;  /* 0x00030000313c7984 */ /* 0x000f620000000c00 */
[C---:B-1----:R-:W-:Y:S01]  /*0a80*/  FFMA R57, R72.reuse, R36, R16 ;  /* 0x0000002448397223 */ /* 0x042fe20000000010 */
[C---:B------:R-:W-:Y:S01]  /*0a90*/  FFMA R16, R72.reuse, R37, R17 ;  /* 0x0000002548107223 */ /* 0x040fe20000000011 */
[C---:B------:R-:W-:Y:S01]  /*0aa0*/  FFMA R17, R72.reuse, R38, R18 ;  /* 0x0000002648117223 */ /* 0x040fe20000000012 */
[----:B------:R-:W-:Y:S01]  /*0ab0*/  FFMA R72, R72, R39, R19 ;  /* 0x0000002748487223 */ /* 0x000fe20000000013 */
[C---:B--2---:R-:W-:Y:S01]  /*0ac0*/  FFMA R19, R68.reuse, R36, R28 ;  /* 0x0000002444137223 */ /* 0x044fe2000000001c */
[C---:B------:R-:W-:Y:S01]  /*0ad0*/  FFMA R18, R68.reuse, R37, R29 ;  /* 0x0000002544127223 */ /* 0x040fe2000000001d */
[C---:B------:R-:W-:Y:S01]  /*0ae0*/  FFMA R81, R68.reuse, R38, R30 ;  /* 0x0000002644517223 */ /* 0x040fe2000000001e */
[----:B------:R-:W-:Y:S01]  /*0af0*/  FFMA R68, R68, R39, R31 ;  /* 0x0000002744447223 */ /* 0x000fe2000000001f */
[C---:B---3--:R-:W-:Y:S01]  /*0b00*/  FFMA R57, R8.reuse, R73, R57 ;  /* 0x0000004908397223 */ /* 0x048fe20000000039 */
[C---:B------:R-:W-:Y:S01]  /*0b10*/  FFMA R59, R73.reuse, R9, R16 ;  /* 0x00000009493b7223 */ /* 0x040fe20000000010 */
[C---:B------:R-:W-:Y:S01]  /*0b20*/  FFMA R77, R73.reuse, R10, R17 ;  /* 0x0000000a494d7223 */ /* 0x040fe20000000011 */
[----:B------:R-:W-:Y:S01]  /*0b30*/  FFMA R72, R73, R11, R72 ;  /* 0x0000000b49487223 */ /* 0x000fe20000000048 */
[----:B------:R-:W-:Y:S01]  /*0b40*/  FFMA R73, R8, R69, R19 ;  /* 0x0000004508497223 */ /* 0x000fe20000000013 */
[C---:B----4-:R-:W-:Y:S01]  /*0b50*/  FFMA R17, R64.reuse, R36, R24 ;  /* 0x0000002440117223 */ /* 0x050fe20000000018 */
[C---:B------:R-:W-:Y:S01]  /*0b60*/  FFMA R16, R64.reuse, R37, R25 ;  /* 0x0000002540107223 */ /* 0x040fe20000000019 */
[C---:B------:R-:W-:Y:S01]  /*0b70*/  FFMA R19, R64.reuse, R38, R26 ;  /* 0x0000002640137223 */ /* 0x040fe2000000001a */
[C---:B------:R-:W-:Y:S01]  /*0b80*/  FFMA R79, R69.reuse, R9, R18 ;  /* 0x00000009454f7223 */ /* 0x040fe20000000012 */
[CC--:B------:R-:W-:Y:S01]  /*0b90*/  FFMA R81, R69.reuse, R10.reuse, R81 ;  /* 0x0000000a45517223 */ /* 0x0c0fe20000000051 */
[----:B------:R-:W-:Y:S01]  /*0ba0*/  FFMA R68, R69, R11, R68 ;  /* 0x0000000b45447223 */ /* 0x000fe20000000044 */
[----:B------:R-:W-:Y:S01]  /*0bb0*/  FFMA R64, R64, R39, R27 ;  /* 0x0000002740407223 */ /* 0x000fe2000000001b */
[----:B------:R-:W-:Y:S01]  /*0bc0*/  FFMA R25, R8, R65, R17 ;  /* 0x0000004108197223 */ /* 0x000fe20000000011 */
[C---:B------:R-:W-:Y:S01]  /*0bd0*/  FFMA R27, R65.reuse, R9, R16 ;  /* 0x00000009411b7223 */ /* 0x040fe20000000010 */
[C---:B------:R-:W-:Y:S01]  /*0be0*/  FFMA R69, R65.reuse, R10, R19 ;  /* 0x0000000a41457223 */ /* 0x040fe20000000013 */
[----:B------:R-:W1:Y:S01]  /*0bf0*/  LDS.128 R28, [R51+0x300] ;  /* 0x00030000331c7984 */ /* 0x000e620000000c00 */
[----:B-----5:R-:W-:Y:S01]  /*0c00*/  FFMA R83, R12, R74, R57 ;  /* 0x0000004a0c537223 */ /* 0x020fe20000000039 */
[----:B------:R-:W-:Y:S01]  /*0c10*/  FFMA R80, R74, R13, R59 ;  /* 0x0000000d4a507223 */ /* 0x000fe2000000003b */
[----:B------:R-:W-:Y:S01]  /*0c20*/  FFMA R24, R60, R37, R45 ;  /* 0x000000253c187223 */ /* 0x000fe2000000002d */
[----:B------:R-:W2:Y:S01]  /*0c30*/  LDS.128 R16, [R49+0x400] ;  /* 0x0004000031107984 */ /* 0x000ea20000000c00 */
[----:B------:R-:W-:Y:S01]  /*0c40*/  FFMA R64, R65, R11, R64 ;  /* 0x0000000b41407223 */ /* 0x000fe20000000040 */
[----:B------:R-:W-:Y:S01]  /*0c50*/  FFMA R76, R66, R13, R27 ;  /* 0x0000000d424c7223 */ /* 0x000fe2000000001b */
[C---:B------:R-:W-:Y:S01]  /*0c60*/  FFMA R45, R61.reuse, R9, R24 ;  /* 0x000000093d2d7223 */ /* 0x040fe20000000018 */
[----:B------:R-:W3:Y:S01]  /*0c70*/  LDS.128 R56, [R49+0x500] ;  /* 0x0005000031387984 */ /* 0x000ee20000000c00 */
[----:B------:R-:W-:Y:S01]  /*0c80*/  FFMA R73, R12, R70, R73 ;  /* 0x000000460c497223 */ /* 0x000fe20000000049 */
[C---:B------:R-:W-:Y:S01]  /*0c90*/  FFMA R82, R70.reuse, R13, R79 ;  /* 0x0000000d46527223 */ /* 0x040fe2000000004f */
[C---:B------:R-:W-:Y:S01]  /*0ca0*/  FFMA R81, R70.reuse, R14, R81 ;  /* 0x0000000e46517223 */ /* 0x040fe20000000051 */
[----:B------:R-:W-:Y:S01]  /*0cb0*/  FFMA R68, R70, R15, R68 ;  /* 0x0000000f46447223 */ /* 0x000fe20000000044 */
[C---:B------:R-:W-:Y:S01]  /*0cc0*/  FFMA R27, R60.reuse, R36, R44 ;  /* 0x000000243c1b7223 */ /* 0x040fe2000000002c */
[C---:B------:R-:W-:Y:S01]  /*0cd0*/  FFMA R65, R60.reuse, R38, R46 ;  /* 0x000000263c417223 */ /* 0x040fe2000000002e */
[----:B------:R-:W-:Y:S01]  /*0ce0*/  FFMA R60, R60, R39, R47 ;  /* 0x000000273c3c7223 */ /* 0x000fe2000000002f */
[----:B------:R-:W-:Y:S01]  /*0cf0*/  FFMA R70, R62, R13, R45 ;  /* 0x0000000d3e467223 */ /* 0x000fe2000000002d */
[----:B------:R-:W-:Y:S01]  /*0d00*/  FFMA R27, R8, R61, R27 ;  /* 0x0000003d081b7223 */ /* 0x000fe2000000001b */
[----:B------:R-:W4:Y:S01]  /*0d10*/  LDS.128 R44, [R49+0x600] ;  /* 0x00060000312c7984 */ /* 0x000f220000000c00 */
[C---:B------:R-:W-:Y:S01]  /*0d20*/  FFMA R65, R61.reuse, R10, R65 ;  /* 0x0000000a3d417223 */ /* 0x040fe20000000041 */
[----:B------:R-:W-:Y:S01]  /*0d30*/  FFMA R60, R61, R11, R60 ;  /* 0x0000000b3d3c7223 */ /* 0x000fe2000000003c */
[C---:B------:R-:W-:Y:S01]  /*0d40*/  FFMA R77, R74.reuse, R14, R77 ;  /* 0x0000000e4a4d7223 */ /* 0x040fe2000000004d */
[-C--:B------:R-:W-:Y:S01]  /*0d50*/  FFMA R72, R74, R15.reuse, R72 ;  /* 0x0000000f4a487223 */ /* 0x080fe20000000048 */
[C---:B------:R-:W-:Y:S01]  /*0d60*/  FFMA R25, R12.reuse, R66, R25 ;  /* 0x000000420c197223 */ /* 0x040fe20000000019 */
[----:B------:R-:W-:Y:S01]  /*0d70*/  FFMA R27, R12, R62, R27 ;  /* 0x0000003e0c1b7223 */ /* 0x000fe2000000001b */
[CC--:B------:R-:W-:Y:S01]  /*0d80*/  FFMA R65, R62.reuse, R14.reuse, R65 ;  /* 0x0000000e3e417223 */ /* 0x0c0fe20000000041 */
[-C--:B------:R-:W-:Y:S01]  /*0d90*/  FFMA R60, R62, R15.reuse, R60 ;  /* 0x0000000f3e3c7223 */ /* 0x080fe2000000003c */
[C---:B------:R-:W-:Y:S01]  /*0da0*/  FFMA R69, R66.reuse, R14, R69 ;  /* 0x0000000e42457223 */ /* 0x040fe20000000045 */
[----:B------:R-:W-:Y:S01]  /*0db0*/  FFMA R64, R66, R15, R64 ;  /* 0x0000000f42407223 */ /* 0x000fe20000000040 */
[-C--:B-1----:R-:W-:Y:S01]  /*0dc0*/  FFMA R87, R71, R30.reuse, R81 ;  /* 0x0000001e47577223 */ /* 0x082fe20000000051 */
[C---:B------:R-:W-:Y:S01]  /*0dd0*/  FFMA R85, R75.reuse, R30, R77 ;  /* 0x0000001e4b557223 */ /* 0x040fe2000000004d */
[----:B------:R-:W-:Y:S01]  /*0de0*/  FFMA R84, R75, R31, R72 ;  /* 0x0000001f4b547223 */ /* 0x000fe20000000048 */
[----:B------:R-:W-:Y:S01]  /*0df0*/  FFMA R89, R28, R71, R73 ;  /* 0x000000471c597223 */ /* 0x000fe20000000049 */
[C---:B--2---:R-:W-:Y:S01]  /*0e00*/  FFMA R24, R16.reuse, R37, R41 ;  /* 0x0000002510187223 */ /* 0x044fe20000000029 */
[----:B------:R-:W-:Y:S01]  /*0e10*/  FFMA R41, R16, R38, R42 ;  /* 0x0000002610297223 */ /* 0x000fe2000000002a */
[C---:B------:R-:W-:Y:S01]  /*0e20*/  FFMA R81, R28.reuse, R67, R25 ;  /* 0x000000431c517223 */ /* 0x040fe20000000019 */
[----:B------:R-:W-:Y:S01]  /*0e30*/  FFMA R73, R28, R63, R27 ;  /* 0x0000003f1c497223 */ /* 0x000fe2000000001b */
[----:B------:R-:W-:Y:S01]  /*0e40*/  FFMA R70, R63, R29, R70 ;  /* 0x0000001d3f467223 */ /* 0x000fe20000000046 */
[----:B------:R-:W-:Y:S01]  /*0e50*/  FFMA R41, R17, R10, R41 ;  /* 0x0000000a11297223 */ /* 0x000fe20000000029 */
[C---:B------:R-:W-:Y:S01]  /*0e60*/  FFMA R77, R63.reuse, R30, R65 ;  /* 0x0000001e3f4d7223 */ /* 0x040fe20000000041 */
[----:B------:R-:W-:Y:S01]  /*0e70*/  FFMA R72, R63, R31, R60 ;  /* 0x0000001f3f487223 */ /* 0x000fe2000000003c */
[C---:B------:R-:W-:Y:S01]  /*0e80*/  FFMA R25, R16.reuse, R36, R40 ;  /* 0x0000002410197223 */ /* 0x040fe20000000028 */
[----:B------:R-:W-:Y:S01]  /*0e90*/  FFMA R16, R16, R39, R43 ;  /* 0x0000002710107223 */ /* 0x000fe2000000002b */
[----:B------:R-:W-:Y:S01]  /*0ea0*/  FFMA R63, R18, R14, R41 ;  /* 0x0000000e123f7223 */ /* 0x000fe20000000029 */
[----:B------:R-:W-:Y:S01]  /*0eb0*/  FFMA R79, R67, R30, R69 ;  /* 0x0000001e434f7223 */ /* 0x000fe20000000045 */
[----:B------:R-:W1:Y:S01]  /*0ec0*/  LDS.128 R40, [R49+0x700] ;  /* 0x0007000031287984 */ /* 0x000e620000000c00 */
[----:B------:R-:W-:Y:S01]  /*0ed0*/  FFMA R25, R8, R17, R25 ;  /* 0x0000001108197223 */ /* 0x000fe20000000019 */
[----:B------:R-:W-:Y:S01]  /*0ee0*/  FFMA R16, R17, R11, R16 ;  /* 0x0000000b11107223 */ /* 0x000fe20000000010 */
[----:B------:R-:W-:Y:S01]  /*0ef0*/  FFMA R78, R67, R31, R64 ;  /* 0x0000001f434e7223 */ /* 0x000fe20000000040 */
[----:B------:R-:W-:Y:S01]  /*0f00*/  FFMA R27, R17, R9, R24 ;  /* 0x00000009111b7223 */ /* 0x000fe20000000018 */
[----:B------:R-:W-:Y:S01]  /*0f10*/  FFMA R25, R12, R18, R25 ;  /* 0x000000120c197223 */ /* 0x000fe20000000019 */
[----:B------:R-:W-:Y:S01]  /*0f20*/  FFMA R16, R18, R15, R16 ;  /* 0x0000000f12107223 */ /* 0x000fe20000000010 */
[----:B---3--:R-:W-:Y:S01]  /*0f30*/  FFMA R17, R56, R36, R32 ;  /* 0x0000002438117223 */ /* 0x008fe20000000020 */
[----:B------:R-:W-:Y:S01]  /*0f40*/  FFMA R62, R18, R13, R27 ;  /* 0x0000000d123e7223 */ /* 0x000fe2000000001b */
[----:B------:R-:W-:Y:S01]  /*0f50*/  FFMA R69, R28, R19, R25 ;  /* 0x000000131c457223 */ /* 0x000fe20000000019 */
[C---:B------:R-:W-:Y:S01]  /*0f60*/  FFMA R64, R19.reuse, R31, R16 ;  /* 0x0000001f13407223 */ /* 0x040fe20000000010 */
[C---:B------:R-:W-:Y:S01]  /*0f70*/  FFMA R16, R56.reuse, R37, R33 ;  /* 0x0000002538107223 */ /* 0x040fe20000000021 */
[C---:B------:R-:W-:Y:S01]  /*0f80*/  FFMA R25, R56.reuse, R38, R34 ;  /* 0x0000002638197223 */ /* 0x040fe20000000022 */
[----:B------:R-:W-:Y:S01]  /*0f90*/  FFMA R56, R56, R39, R35 ;  /* 0x0000002738387223 */ /* 0x000fe20000000023 */
[C---:B------:R-:W-:Y:S01]  /*0fa0*/  FFMA R62, R19.reuse, R29, R62 ;  /* 0x0000001d133e7223 */ /* 0x040fe2000000003e */
[----:B------:R-:W-:Y:S01]  /*0fb0*/  FFMA R63, R19, R30, R63 ;  /* 0x0000001e133f7223 */ /* 0x000fe2000000003f */
[----:B------:R-:W-:Y:S01]  /*0fc0*/  FFMA R17, R8, R57, R17 ;  /* 0x0000003908117223 */ /* 0x000fe20000000011 */
[C---:B------:R-:W-:Y:S01]  /*0fd0*/  FFMA R56, R57.reuse, R11, R56 ;  /* 0x0000000b39387223 */ /* 0x040fe20000000038 */
[C---:B------:R-:W-:Y:S01]  /*0fe0*/  FFMA R19, R57.reuse, R9, R16 ;  /* 0x0000000939137223 */ /* 0x040fe20000000010 */
[----:B------:R-:W-:Y:S01]  /*0ff0*/  FFMA R25, R57, R10, R25 ;  /* 0x0000000a39197223 */ /* 0x000fe20000000019 */
[----:B------:R-:W-:Y:S01]  /*1000*/  FFMA R76, R67, R29, R76 ;  /* 0x0000001d434c7223 */ /* 0x000fe2000000004c */
[----:B------:R-:W-:Y:S01]  /*1010*/  FFMA R56, R58, R15, R56 ;  /* 0x0000000f3a387223 */ /* 0x000fe20000000038 */
[----:B------:R-:W-:Y:S01]  /*1020*/  FFMA R67, R12, R58, R17 ;  /* 0x0000003a0c437223 */ /* 0x000fe20000000011 */
[C---:B------:R-:W-:Y:S01]  /*1030*/  FFMA R60, R58.reuse, R13, R19 ;  /* 0x0000000d3a3c7223 */ /* 0x040fe20000000013 */
[----:B------:R-:W-:Y:S01]  /*1040*/  FFMA R65, R58, R14, R25 ;  /* 0x0000000e3a417223 */ /* 0x000fe20000000019 */
[C---:B------:R-:W-:Y:S01]  /*1050*/  FFMA R66, R59.reuse, R31, R56 ;  /* 0x0000001f3b427223 */ /* 0x040fe20000000038 */
[C---:B----4-:R-:W-:Y:S01]  /*1060*/  FFMA R57, R44.reuse, R36, R4 ;  /* 0x000000242c397223 */ /* 0x050fe20000000004 */
[C---:B------:R-:W-:Y:S01]  /*1070*/  FFMA R56, R44.reuse, R37, R5 ;  /* 0x000000252c387223 */ /* 0x040fe20000000005 */
[C---:B------:R-:W-:Y:S01]  /*1080*/  FFMA R61, R44.reuse, R38, R6 ;  /* 0x000000262c3d7223 */ /* 0x040fe20000000006 */
[----:B------:R-:W-:Y:S01]  /*1090*/  FFMA R44, R44, R39, R7 ;  /* 0x000000272c2c7223 */ /* 0x000fe20000000007 */
        /* <DEDUP_REMOVED lines=15> */
[C---:B-1----:R-:W-:Y:S01]  /*1190*/  FFMA R47, R40.reuse, R36, R20 ;  /* 0x00000024282f7223 */ /* 0x042fe20000000014 */
[C---:B------:R-:W-:Y:S01]  /*11a0*/  FFMA R36, R40.reuse, R37, R21 ;  /* 0x0000002528247223 */ /* 0x040fe20000000015 */
[C---:B------:R-:W-:Y:S01]  /*11b0*/  FFMA R37, R40.reuse, R38, R22 ;  /* 0x0000002628257223 */ /* 0x040fe20000000016 */
[----:B------:R-:W-:Y:S01]  /*11c0*/  FFMA R40, R40, R39, R23 ;  /* 0x0000002728287223 */ /* 0x000fe20000000017 */
[----:B------:R-:W-:Y:S01]  /*11d0*/  LDS.128 R24, [R49+0x10] ;  /* 0x0000100031187984 */ /* 0x000fe20000000c00 */
[----:B------:R-:W-:Y:S01]  /*11e0*/  FFMA R47, R8, R41, R47 ;  /* 0x00000029082f7223 */ /* 0x000fe2000000002f */
[C---:B------:R-:W-:Y:S01]  /*11f0*/  FFMA R9, R41.reuse, R9, R36 ;  /* 0x0000000929097223 */ /* 0x040fe20000000024 */
[C---:B------:R-:W-:Y:S01]  /*1200*/  FFMA R37, R41.reuse, R10, R37 ;  /* 0x0000000a29257223 */ /* 0x040fe20000000025 */
[----:B------:R-:W1:Y:S01]  /*1210*/  LDS.128 R16, [R51+0x400] ;  /* 0x0004000033107984 */ /* 0x000e620000000c00 */
[----:B------:R-:W-:Y:S01]  /*1220*/  FFMA R40, R41, R11, R40 ;  /* 0x0000000b29287223 */ /* 0x000fe20000000028 */
[----:B------:R-:W-:Y:S01]  /*1230*/  FFMA R86, R71, R31, R68 ;  /* 0x0000001f47567223 */ /* 0x000fe20000000044 */
[----:B------:R-:W-:Y:S01]  /*1240*/  FFMA R47, R12, R42, R47 ;  /* 0x0000002a0c2f7223 */ /* 0x000fe2000000002f */
[----:B------:R-:W2:Y:S01]  /*1250*/  LDS.128 R56, [R49+0x210] ;  /* 0x0002100031387984 */ /* 0x000ea20000000c00 */
[C---:B------:R-:W-:Y:S01]  /*1260*/  FFMA R68, R42.reuse, R13, R9 ;  /* 0x0000000d2a447223 */ /* 0x040fe20000000009 */
[C---:B------:R-:W-:Y:S01]  /*1270*/  FFMA R37, R42.reuse, R14, R37 ;  /* 0x0000000e2a257223 */ /* 0x040fe20000000025 */
[----:B------:R-:W-:Y:S01]  /*1280*/  FFMA R40, R42, R15, R40 ;  /* 0x0000000f2a287223 */ /* 0x000fe20000000028 */
[----:B------:R-:W3:Y:S01]  /*1290*/  LDS.128 R4, [R51+0x500] ;  /* 0x0005000033047984 */ /* 0x000ee20000000c00 */
[C---:B------:R-:W-:Y:S01]  /*12a0*/  FFMA R83, R28.reuse, R75, R83 ;  /* 0x0000004b1c537223 */ /* 0x040fe20000000053 */
[-C--:B------:R-:W-:Y:S01]  /*12b0*/  FFMA R80, R75, R29.reuse, R80 ;  /* 0x0000001d4b507223 */ /* 0x080fe20000000050 */
[----:B------:R-:W-:Y:S01]  /*12c0*/  FFMA R82, R71, R29, R82 ;  /* 0x0000001d47527223 */ /* 0x000fe20000000052 */
[----:B------:R-:W4:Y:S01]  /*12d0*/  LDS.128 R32, [R49+0x110] ;  /* 0x0001100031207984 */ /* 0x000f220000000c00 */
[----:B------:R-:W-:Y:S01]  /*12e0*/  FFMA R71, R28, R43, R47 ;  /* 0x0000002b1c477223 */ /* 0x000fe2000000002f */
[C---:B------:R-:W-:Y:S01]  /*12f0*/  FFMA R68, R43.reuse, R29, R68 ;  /* 0x0000001d2b447223 */ /* 0x040fe20000000044 */
[C---:B------:R-:W-:Y:S01]  /*1300*/  FFMA R75, R43.reuse, R30, R37 ;  /* 0x0000001e2b4b7223 */ /* 0x040fe20000000025 */
[----:B------:R-:W5:Y:S01]  /*1310*/  LDS.128 R12, [R49+0x310] ;  /* 0x00031000310c7984 */ /* 0x000f620000000c00 */
[----:B------:R-:W-:-:S03]  /*1320*/  FFMA R74, R43, R31, R40 ;  /* 0x0000001f2b4a7223 */ /* 0x000fc60000000028 */
[----:B------:R-:W5:Y:S04]  /*1330*/  LDS.128 R20, [R51+0x600] ;  /* 0x0006000033147984 */ /* 0x000f680000000c00 */
[----:B------:R-:W5:Y:S04]  /*1340*/  LDS.128 R28, [R51+0x700] ;  /* 0x00070000331c7984 */ /* 0x000f680000000c00 */
[----:B------:R-:W5:Y:S04]  /*1350*/  LDS.128 R36, [R49+0x410] ;  /* 0x0004100031247984 */ /* 0x000f680000000c00 */
[----:B------:R-:W-:Y:S01]  /*1360*/  LDS.128 R40, [R49+0x710] ;  /* 0x0007100031287984 */ /* 0x000fe20000000c00 */
        /* <DEDUP_REMOVED lines=8> */
[----:B---3--:R-:W-:Y:S01]  /*13f0*/  FFMA R83, R4, R25, R83 ;  /* 0x0000001904537223 */ /* 0x008fe20000000053 */
[C---:B------:R-:W-:Y:S01]  /*1400*/  FFMA R9, R25.reuse, R5, R80 ;  /* 0x0000000519097223 */ /* 0x040fe20000000050 */
[CC--:B------:R-:W-:Y:S01]  /*1410*/  FFMA R85, R25.reuse, R6.reuse, R85 ;  /* 0x0000000619557223 */ /* 0x0c0fe20000000055 */
[----:B------:R-:W-:Y:S01]  /*1420*/  FFMA R84, R25, R7, R84 ;  /* 0x0000000719547223 */ /* 0x000fe20000000054 */
[C---:B------:R-:W-:Y:S01]  /*1430*/  FFMA R25, R57.reuse, R5, R76 ;  /* 0x0000000539197223 */ /* 0x040fe2000000004c */
[----:B----4-:R-:W-:Y:S01]  /*1440*/  FFMA R82, R32, R17, R82 ;  /* 0x0000001120527223 */ /* 0x010fe20000000052 */
[----:B------:R-:W-:Y:S01]  /*1450*/  FFMA R79, R57, R6, R79 ;  /* 0x00000006394f7223 */ /* 0x000fe2000000004f */
[----:B------:R-:W-:Y:S01]  /*1460*/  FFMA R81, R4, R57, R81 ;  /* 0x0000003904517223 */ /* 0x000fe20000000051 */
[C---:B-----5:R-:W-:Y:S01]  /*1470*/  FFMA R70, R12.reuse, R17, R70 ;  /* 0x000000110c467223 */ /* 0x060fe20000000046 */
[----:B------:R-:W-:Y:S01]  /*1480*/  FFMA R11, R33, R5, R82 ;  /* 0x00000005210b7223 */ /* 0x000fe20000000052 */
[C---:B------:R-:W-:Y:S01]  /*1490*/  FFMA R73, R12.reuse, R16, R73 ;  /* 0x000000100c497223 */ /* 0x040fe20000000049 */
[----:B------:R-:W-:Y:S01]  /*14a0*/  FFMA R77, R12, R18, R77 ;  /* 0x000000120c4d7223 */ /* 0x000fe2000000004d */
[----:B------:R-:W-:Y:S01]  /*14b0*/  FFMA R56, R58, R21, R25 ;  /* 0x000000153a387223 */ /* 0x000fe20000000019 */
[----:B------:R-:W-:Y:S01]  /*14c0*/  FFMA R25, R13, R5, R70 ;  /* 0x000000050d197223 */ /* 0x000fe20000000046 */
[----:B------:R-:W-:Y:S01]  /*14d0*/  FFMA R83, R20, R26, R83 ;  /* 0x0000001a14537223 */ /* 0x000fe20000000053 */
[C---:B------:R-:W-:Y:S01]  /*14e0*/  FFMA R80, R26.reuse, R21, R9 ;  /* 0x000000151a507223 */ /* 0x040fe20000000009 */
[C---:B------:R-:W-:Y:S01]  /*14f0*/  FFMA R85, R26.reuse, R22, R85 ;  /* 0x000000161a557223 */ /* 0x040fe20000000055 */
[----:B------:R-:W-:Y:S01]  /*1500*/  FFMA R84, R26, R23, R84 ;  /* 0x000000171a547223 */ /* 0x000fe20000000054 */
[-C--:B------:R-:W-:Y:S01]  /*1510*/  FFMA R82, R34, R21.reuse, R11 ;  /* 0x0000001522527223 */ /* 0x080fe2000000000b */
[----:B------:R-:W-:Y:S01]  /*1520*/  FFMA R76, R14, R21, R25 ;  /* 0x000000150e4c7223 */ /* 0x000fe20000000019 */
[----:B------:R-:W-:Y:S01]  /*1530*/  FFMA R83, R28, R27, R83 ;  /* 0x0000001b1c537223 */ /* 0x000fe20000000053 */
[C---:B------:R-:W-:Y:S01]  /*1540*/  FFMA R80, R27.reuse, R29, R80 ;  /* 0x0000001d1b507223 */ /* 0x040fe20000000050 */
[C---:B------:R-:W-:Y:S01]  /*1550*/  FFMA R85, R27.reuse, R30, R85 ;  /* 0x0000001e1b557223 */ /* 0x040fe20000000055 */
[----:B------:R-:W-:Y:S01]  /*1560*/  FFMA R84, R27, R31, R84 ;  /* 0x0000001f1b547223 */ /* 0x000fe20000000054 */
[----:B------:R-:W1:Y:S01]  /*1570*/  LDS.128 R8, [R49+0x510] ;  /* 0x0005100031087984 */ /* 0x000e620000000c00 */
[----:B------:R-:W-:Y:S01]  /*1580*/  FFMA R72, R12, R19, R72 ;  /* 0x000000130c487223 */ /* 0x000fe20000000048 */
[----:B------:R-:W-:Y:S01]  /*1590*/  FFMA R73, R4, R13, R73 ;  /* 0x0000000d04497223 */ /* 0x000fe20000000049 */
[C---:B------:R-:W-:Y:S01]  /*15a0*/  FFMA R77, R13.reuse, R6, R77 ;  /* 0x000000060d4d7223 */ /* 0x040fe2000000004d */
[----:B------:R-:W2:Y:S01]  /*15b0*/  LDS.128 R24, [R49+0x610] ;  /* 0x0006100031187984 */ /* 0x000ea20000000c00 */
[----:B------:R-:W-:Y:S01]  /*15c0*/  FFMA R72, R13, R7, R72 ;  /* 0x000000070d487223 */ /* 0x000fe20000000048 */
[C---:B------:R-:W-:Y:S01]  /*15d0*/  FFMA R69, R36.reuse, R16, R69 ;  /* 0x0000001024457223 */ /* 0x040fe20000000045 */
        /* <DEDUP_REMOVED lines=30> */
[C---:B------:R-:W-:Y:S01]  /*17c0*/  FFMA R87, R34.reuse, R22, R87 ;  /* 0x0000001622577223 */ /* 0x040fe20000000057 */
[----:B------:R-:W-:Y:S01]  /*17d0*/  FFMA R86, R34, R23, R86 ;  /* 0x0000001722567223 */ /* 0x000fe20000000056 */
[----:B------:R-:W-:Y:S01]  /*17e0*/  FFMA R69, R39, R30, R63 ;  /* 0x0000001e27457223 */ /* 0x000fe2000000003f */
[C---:B-1----:R-:W-:Y:S01]  /*17f0*/  FFMA R67, R8.reuse, R16, R67 ;  /* 0x0000001008437223 */ /* 0x042fe20000000043 */
[C---:B------:R-:W-:Y:S01]  /*1800*/  FFMA R60, R8.reuse, R17, R60 ;  /* 0x00000011083c7223 */ /* 0x040fe2000000003c */
[C---:B------:R-:W-:Y:S01]  /*1810*/  FFMA R65, R8.reuse, R18, R65 ;  /* 0x0000001208417223 */ /* 0x040fe20000000041 */
[----:B------:R-:W-:Y:S01]  /*1820*/  FFMA R66, R8, R19, R66 ;  /* 0x0000001308427223 */ /* 0x000fe20000000042 */
[C---:B--2---:R-:W-:Y:S01]  /*1830*/  FFMA R45, R24.reuse, R16, R45 ;  /* 0x00000010182d7223 */ /* 0x044fe2000000002d */
[C---:B------:R-:W-:Y:S01]  /*1840*/  FFMA R44, R24.reuse, R17, R44 ;  /* 0x00000011182c7223 */ /* 0x040fe2000000002c */
[----:B------:R-:W-:Y:S01]  /*1850*/  FFMA R46, R24, R19, R46 ;  /* 0x00000013182e7223 */ /* 0x000fe2000000002e */
[C---:B------:R-:W-:Y:S01]  /*1860*/  FFMA R67, R4.reuse, R9, R67 ;  /* 0x0000000904437223 */ /* 0x040fe20000000043 */
[C---:B------:R-:W-:Y:S01]  /*1870*/  FFMA R13, R9.reuse, R5, R60 ;  /* 0x00000005090d7223 */ /* 0x040fe2000000003c */
[C---:B------:R-:W-:Y:S01]  /*1880*/  FFMA R15, R9.reuse, R6, R65 ;  /* 0x00000006090f7223 */ /* 0x040fe20000000041 */
[----:B------:R-:W-:Y:S01]  /*1890*/  FFMA R8, R9, R7, R66 ;  /* 0x0000000709087223 */ /* 0x000fe20000000042 */
[----:B------:R-:W-:Y:S01]  /*18a0*/  FFMA R45, R4, R25, R45 ;  /* 0x00000019042d7223 */ /* 0x000fe2000000002d */
[C---:B------:R-:W-:Y:S01]  /*18b0*/  FFMA R47, R25.reuse, R5, R44 ;  /* 0x00000005192f7223 */ /* 0x040fe2000000002c */
[----:B------:R-:W-:Y:S01]  /*18c0*/  FFMA R46, R25, R7, R46 ;  /* 0x00000007192e7223 */ /* 0x000fe2000000002e */
[----:B------:R-:W-:Y:S01]  /*18d0*/  FFMA R61, R24, R18, R61 ;  /* 0x00000012183d7223 */ /* 0x000fe2000000003d */
[----:B------:R-:W-:Y:S01]  /*18e0*/  FFMA R65, R20, R10, R67 ;  /* 0x0000000a14417223 */ /* 0x000fe20000000043 */
[C---:B------:R-:W-:Y:S01]  /*18f0*/  FFMA R8, R10.reuse, R23, R8 ;  /* 0x000000170a087223 */ /* 0x040fe20000000008 */
[----:B------:R-:W-:Y:S01]  /*1900*/  FFMA R72, R39, R31, R12 ;  /* 0x0000001f27487223 */ /* 0x000fe2000000000c */
[CC--:B------:R-:W-:Y:S01]  /*1910*/  FFMA R66, R10.reuse, R21.reuse, R13 ;  /* 0x000000150a427223 */ /* 0x0c0fe2000000000d */
[----:B------:R-:W-:Y:S01]  /*1920*/  FFMA R67, R10, R22, R15 ;  /* 0x000000160a437223 */ /* 0x000fe2000000000f */
[----:B------:R-:W-:Y:S01]  /*1930*/  FFMA R61, R25, R6, R61 ;  /* 0x00000006193d7223 */ /* 0x000fe2000000003d */
[----:B------:R-:W-:Y:S01]  /*1940*/  FFMA R63, R20, R26, R45 ;  /* 0x0000001a143f7223 */ /* 0x000fe2000000002d */
[C---:B------:R-:W-:Y:S01]  /*1950*/  FFMA R60, R26.reuse, R21, R47 ;  /* 0x000000151a3c7223 */ /* 0x040fe2000000002f */
[----:B------:R-:W-:Y:S01]  /*1960*/  FFMA R62, R26, R23, R46 ;  /* 0x000000171a3e7223 */ /* 0x000fe2000000002e */
[----:B------:R-:W-:Y:S01]  /*1970*/  FFMA R64, R39, R29, R64 ;  /* 0x0000001d27407223 */ /* 0x000fe20000000040 */
[----:B------:R-:W-:Y:S01]  /*1980*/  LDS.128 R12, [R51+0x800] ;  /* 0x00080000330c7984 */ /* 0x000fe20000000c00 */
[C---:B------:R-:W-:Y:S01]  /*1990*/  FFMA R71, R40.reuse, R16, R71 ;  /* 0x0000001028477223 */ /* 0x040fe20000000047 */
[C---:B------:R-:W-:Y:S01]  /*19a0*/  FFMA R68, R40.reuse, R17, R68 ;  /* 0x0000001128447223 */ /* 0x040fe20000000044 */
[C---:B------:R-:W-:Y:S01]  /*19b0*/  FFMA R75, R40.reuse, R18, R75 ;  /* 0x00000012284b7223 */ /* 0x040fe2000000004b */
[----:B------:R-:W1:Y:S01]  /*19c0*/  LDS.128 R44, [R49+0x220] ;  /* 0x00022000312c7984 */ /* 0x000e620000000c00 */
[----:B------:R-:W-:Y:S01]  /*19d0*/  FFMA R74, R40, R19, R74 ;  /* 0x00000013284a7223 */ /* 0x000fe2000000004a */
[C---:B------:R-:W-:Y:S01]  /*19e0*/  FFMA R89, R28.reuse, R35, R89 ;  /* 0x000000231c597223 */ /* 0x040fe20000000059 */
[C---:B------:R-:W-:Y:S01]  /*19f0*/  FFMA R82, R35.reuse, R29, R82 ;  /* 0x0000001d23527223 */ /* 0x040fe20000000052 */
[----:B------:R-:W2:Y:S01]  /*1a00*/  LDS.128 R36, [R49+0x120] ;  /* 0x0001200031247984 */ /* 0x000ea20000000c00 */
[CC--:B------:R-:W-:Y:S01]  /*1a10*/  FFMA R87, R35.reuse, R30.reuse, R87 ;  /* 0x0000001e23577223 */ /* 0x0c0fe20000000057 */
[----:B------:R-:W-:Y:S01]  /*1a20*/  FFMA R86, R35, R31, R86 ;  /* 0x0000001f23567223 */ /* 0x000fe20000000056 */
[----:B------:R-:W-:Y:S01]  /*1a30*/  FFMA R65, R28, R11, R65 ;  /* 0x0000000b1c417223 */ /* 0x000fe20000000041 */
[----:B------:R-:W3:Y:S01]  /*1a40*/  LDS.128 R32, [R49+0x20] ;  /* 0x0000200031207984 */ /* 0x000ee20000000c00 */
[C---:B------:R-:W-:Y:S01]  /*1a50*/  FFMA R66, R11.reuse, R29, R66 ;  /* 0x0000001d0b427223 */ /* 0x040fe20000000042 */
[C---:B------:R-:W-:Y:S01]  /*1a60*/  FFMA R67, R11.reuse, R30, R67 ;  /* 0x0000001e0b437223 */ /* 0x040fe20000000043 */
[----:B------:R-:W-:Y:S01]  /*1a70*/  FFMA R70, R11, R31, R8 ;  /* 0x0000001f0b467223 */ /* 0x000fe20000000008 */
[----:B------:R-:W-:Y:S01]  /*1a80*/  FFMA R61, R26, R22, R61 ;  /* 0x000000161a3d7223 */ /* 0x000fe2000000003d */
[----:B------:R-:W4:Y:S01]  /*1a90*/  LDS.128 R8, [R51+0x900] ;  /* 0x0009000033087984 */ /* 0x000f220000000c00 */
[----:B------:R-:W-:Y:S01]  /*1aa0*/  FFMA R71, R4, R41, R71 ;  /* 0x0000002904477223 */ /* 0x000fe20000000047 */
[C---:B------:R-:W-:Y:S01]  /*1ab0*/  FFMA R5, R41.reuse, R5, R68 ;  /* 0x0000000529057223 */ /* 0x040fe20000000044 */
[C---:B------:R-:W-:Y:S01]  /*1ac0*/  FFMA R75, R41.reuse, R6, R75 ;  /* 0x00000006294b7223 */ /* 0x040fe2000000004b */
[----:B------:R-:W-:Y:S01]  /*1ad0*/  FFMA R74, R41, R7, R74 ;  /* 0x00000007294a7223 */ /* 0x000fe2000000004a */
[----:B------:R-:W5:Y:S01]  /*1ae0*/  LDS.128 R16, [R49+0x320] ;  /* 0x0003200031107984 */ /* 0x000f620000000c00 */
[----:B------:R-:W-:Y:S01]  /*1af0*/  FFMA R63, R28, R27, R63 ;  /* 0x0000001b1c3f7223 */ /* 0x000fe2000000003f */
[C---:B------:R-:W-:Y:S01]  /*1b00*/  FFMA R60, R27.reuse, R29, R60 ;  /* 0x0000001d1b3c7223 */ /* 0x040fe2000000003c */
[C---:B------:R-:W-:Y:S01]  /*1b10*/  FFMA R61, R27.reuse, R30, R61 ;  /* 0x0000001e1b3d7223 */ /* 0x040fe2000000003d */
[----:B------:R-:W-:Y:S01]  /*1b20*/  FFMA R62, R27, R31, R62 ;  /* 0x0000001f1b3e7223 */ /* 0x000fe2000000003e */
[----:B------:R-:W-:Y:S01]  /*1b30*/  FFMA R71, R20, R42, R71 ;  /* 0x0000002a14477223 */ /* 0x000fe20000000047 */
[----:B------:R-:W5:Y:S01]  /*1b40*/  LDS.128 R24, [R51+0xa00] ;  /* 0x000a000033187984 */ /* 0x000f620000000c00 */
[C---:B------:R-:W-:Y:S01]  /*1b50*/  FFMA R68, R42.reuse, R21, R5 ;  /* 0x000000152a447223 */ /* 0x040fe20000000005 */
[C---:B------:R-:W-:Y:S01]  /*1b60*/  FFMA R75, R42.reuse, R22, R75 ;  /* 0x000000162a4b7223 */ /* 0x040fe2000000004b */
[----:B------:R-:W-:Y:S01]  /*1b70*/  FFMA R74, R42, R23, R74 ;  /* 0x000000172a4a7223 */ /* 0x000fe2000000004a */
[C---:B------:R-:W-:Y:S01]  /*1b80*/  FFMA R81, R28.reuse, R59, R81 ;  /* 0x0000003b1c517223 */ /* 0x040fe20000000051 */
[C---:B------:R-:W-:Y:S01]  /*1b90*/  FFMA R56, R59.reuse, R29, R56 ;  /* 0x0000001d3b387223 */ /* 0x040fe20000000038 */
[CC--:B------:R-:W-:Y:S01]  /*1ba0*/  FFMA R57, R59.reuse, R30.reuse, R57 ;  /* 0x0000001e3b397223 */ /* 0x0c0fe20000000039 */
[----:B------:R-:W-:Y:S01]  /*1bb0*/  FFMA R58, R59, R31, R58 ;  /* 0x0000001f3b3a7223 */ /* 0x000fe2000000003a */
[----:B------:R-:W-:Y:S01]  /*1bc0*/  FFMA R71, R28, R43, R71 ;  /* 0x0000002b1c477223 */ /* 0x000fe20000000047 */
[C---:B------:R-:W-:Y:S01]  /*1bd0*/  FFMA R68, R43.reuse, R29, R68 ;  /* 0x0000001d2b447223 */ /* 0x040fe20000000044 */
[C---:B------:R-:W-:Y:S01]  /*1be0*/  FFMA R75, R43.reuse, R30, R75 ;  /* 0x0000001e2b4b7223 */ /* 0x040fe2000000004b */
[----:B------:R-:W-:-:S02]  /*1bf0*/  FFMA R74, R43, R31, R74 ;  /* 0x0000001f2b4a7223 */ /* 0x000fc4000000004a */
[----:B------:R-:W5:Y:S01]  /*1c00*/  LDS.128 R28, [R51+0xb00] ;  /* 0x000b0000331c7984 */ /* 0x000f620000000c00 */
[C---:B-1----:R-:W-:Y:S01]  /*1c10*/  FFMA R56, R44.reuse, R13, R56 ;  /* 0x0000000d2c387223 */ /* 0x042fe20000000038 */
[C---:B------:R-:W-:Y:S01]  /*1c20*/  FFMA R58, R44.reuse, R15, R58 ;  /* 0x0000000f2c3a7223 */ /* 0x040fe2000000003a */
[----:B------:R-:W-:Y:S01]  /*1c30*/  FFMA R57, R44, R14, R57 ;  /* 0x0000000e2c397223 */ /* 0x000fe20000000039 */
[----:B------:R-:W1:Y:S01]  /*1c40*/  LDS.128 R40, [R49+0x720] ;  /* 0x0007200031287984 */ /* 0x000e620000000c00 */
        /* <DEDUP_REMOVED lines=9> */
[----:B----4-:R-:W-:Y:S01]  /*1ce0*/  FFMA R23, R45, R9, R56 ;  /* 0x000000092d177223 */ /* 0x010fe20000000038 */
[----:B------:R-:W-:Y:S01]  /*1cf0*/  FFMA R89, R8, R37, R89 ;  /* 0x0000002508597223 */ /* 0x000fe20000000059 */
[-C--:B------:R-:W-:Y:S01]  /*1d00*/  FFMA R21, R37, R10.reuse, R87 ;  /* 0x0000000a25157223 */ /* 0x080fe20000000057 */
[----:B------:R-:W-:Y:S01]  /*1d10*/  FFMA R20, R45, R11, R58 ;  /* 0x0000000b2d147223 */ /* 0x000fe2000000003a */
[C---:B------:R-:W-:Y:S01]  /*1d20*/  FFMA R5, R33.reuse, R9, R80 ;  /* 0x0000000921057223 */ /* 0x040fe20000000050 */
[----:B-----5:R-:W-:Y:S01]  /*1d30*/  FFMA R76, R16, R13, R76 ;  /* 0x0000000d104c7223 */ /* 0x020fe2000000004c */
[----:B------:R-:W-:Y:S01]  /*1d40*/  FFMA R83, R8, R33, R83 ;  /* 0x0000002108537223 */ /* 0x000fe20000000053 */
[CC--:B------:R-:W-:Y:S01]  /*1d50*/  FFMA R85, R33.reuse, R10.reuse, R85 ;  /* 0x0000000a21557223 */ /* 0x0c0fe20000000055 */
[----:B------:R-:W-:Y:S01]  /*1d60*/  FFMA R4, R33, R11, R84 ;  /* 0x0000000b21047223 */ /* 0x000fe20000000054 */
[C---:B------:R-:W-:Y:S01]  /*1d70*/  FFMA R7, R37.reuse, R9, R82 ;  /* 0x0000000925077223 */ /* 0x040fe20000000052 */
[----:B------:R-:W-:Y:S01]  /*1d80*/  FFMA R6, R37, R11, R86 ;  /* 0x0000000b25067223 */ /* 0x000fe20000000056 */
[----:B------:R-:W-:Y:S01]  /*1d90*/  FFMA R80, R46, R25, R23 ;  /* 0x000000192e507223 */ /* 0x000fe20000000017 */
[----:B------:R-:W-:Y:S01]  /*1da0*/  FFMA R33, R45, R10, R57 ;  /* 0x0000000a2d217223 */ /* 0x000fe20000000039 */
[----:B------:R-:W-:Y:S01]  /*1db0*/  FFMA R89, R24, R38, R89 ;  /* 0x0000002618597223 */ /* 0x000fe20000000059 */
[----:B------:R-:W-:Y:S01]  /*1dc0*/  FFMA R21, R38, R26, R21 ;  /* 0x0000001a26157223 */ /* 0x000fe20000000015 */
[----:B------:R-:W-:Y:S01]  /*1dd0*/  FFMA R20, R46, R27, R20 ;  /* 0x0000001b2e147223 */ /* 0x000fe20000000014 */
[----:B------:R-:W-:Y:S01]  /*1de0*/  FFMA R23, R17, R9, R76 ;  /* 0x0000000911177223 */ /* 0x000fe2000000004c */
[----:B------:R-:W2:Y:S01]  /*1df0*/  LDS.128 R56, [R49+0x420] ;  /* 0x0004200031387984 */ /* 0x000ea20000000c00 */
[C---:B------:R-:W-:Y:S01]  /*1e00*/  FFMA R84, R34.reuse, R25, R5 ;  /* 0x0000001922547223 */ /* 0x040fe20000000005 */
[----:B------:R-:W-:Y:S01]  /*1e10*/  FFMA R88, R34, R27, R4 ;  /* 0x0000001b22587223 */ /* 0x000fe20000000004 */
[C---:B------:R-:W-:Y:S01]  /*1e20*/  FFMA R86, R38.reuse, R25, R7 ;  /* 0x0000001926567223 */ /* 0x040fe20000000007 */
[----:B------:R-:W-:Y:S01]  /*1e30*/  FFMA R90, R38, R27, R6 ;  /* 0x0000001b265a7223 */ /* 0x000fe20000000006 */
[----:B------:R-:W-:Y:S01]  /*1e40*/  FFMA R76, R18, R25, R23 ;  /* 0x00000019124c7223 */ /* 0x000fe20000000017 */
[----:B------:R-:W3:Y:S01]  /*1e50*/  LDS.128 R4, [R49+0x520] ;  /* 0x0005200031047984 */ /* 0x000ee20000000c00 */
[----:B------:R-:W-:Y:S01]  /*1e60*/  FFMA R91, R28, R39, R89 ;  /* 0x000000271c5b7223 */ /* 0x000fe20000000059 */
[----:B------:R-:W-:Y:S01]  /*1e70*/  FFMA R89, R39, R30, R21 ;  /* 0x0000001e27597223 */ /* 0x000fe20000000015 */
[----:B------:R-:W-:Y:S01]  /*1e80*/  FFMA R82, R47, R31, R20 ;  /* 0x0000001f2f527223 */ /* 0x000fe20000000014 */
[C---:B------:R-:W-:Y:S01]  /*1e90*/  FFMA R77, R16.reuse, R12, R77 ;  /* 0x0000000c104d7223 */ /* 0x040fe2000000004d */
[----:B------:R-:W4:Y:S01]  /*1ea0*/  LDS.128 R20, [R49+0x620] ;  /* 0x0006200031147984 */ /* 0x000f220000000c00 */
[C---:B------:R-:W-:Y:S01]  /*1eb0*/  FFMA R79, R16.reuse, R14, R79 ;  /* 0x0000000e104f7223 */ /* 0x040fe2000000004f */
[----:B------:R-:W-:Y:S01]  /*1ec0*/  FFMA R78, R16, R15, R78 ;  /* 0x0000000f104e7223 */ /* 0x000fe2000000004e */
        /* <DEDUP_REMOVED lines=15> */
[C---:B------:R-:W-:Y:S01]  /*1fc0*/  FFMA R85, R28.reuse, R35, R83 ;  /* 0x000000231c557223 */ /* 0x040fe20000000053 */
[----:B------:R-:W-:Y:S01]  /*1fd0*/  FFMA R83, R28, R47, R81 ;  /* 0x0000002f1c537223 */ /* 0x000fe20000000051 */
[C---:B------:R-:W-:Y:S01]  /*1fe0*/  FFMA R80, R47.reuse, R29, R80 ;  /* 0x0000001d2f507223 */ /* 0x040fe20000000050 */
[----:B------:R-:W-:Y:S01]  /*1ff0*/  FFMA R81, R47, R30, R33 ;  /* 0x0000001e2f517223 */ /* 0x000fe20000000021 */
[C---:B-1----:R-:W-:Y:S01]  /*2000*/  FFMA R71, R40.reuse, R12, R71 ;  /* 0x0000000c28477223 */ /* 0x042fe20000000047 */
[C---:B------:R-:W-:Y:S01]  /*2010*/  FFMA R68, R40.reuse, R13, R68 ;  /* 0x0000000d28447223 */ /* 0x040fe20000000044 */
[CC--:B------:R-:W-:Y:S01]  /*2020*/  FFMA R75, R40.reuse, R14.reuse, R75 ;  /* 0x0000000e284b7223 */ /* 0x0c0fe2000000004b */
[----:B------:R-:W-:Y:S01]  /*2030*/  FFMA R74, R40, R15, R74 ;  /* 0x0000000f284a7223 */ /* 0x000fe2000000004a */
[C---:B------:R-:W-:Y:S01]  /*2040*/  FFMA R86, R39.reuse, R29, R86 ;  /* 0x0000001d27567223 */ /* 0x040fe20000000056 */
[----:B------:R-:W-:Y:S01]  /*2050*/  FFMA R90, R39, R31, R90 ;  /* 0x0000001f275a7223 */ /* 0x000fe2000000005a */
[----:B------:R-:W-:Y:S01]  /*2060*/  FFMA R84, R35, R29, R84 ;  /* 0x0000001d23547223 */ /* 0x000fe20000000054 */
[C---:B--2---:R-:W-:Y:S01]  /*2070*/  FFMA R64, R56.reuse, R13, R64 ;  /* 0x0000000d38407223 */ /* 0x044fe20000000040 */
[C---:B------:R-:W-:Y:S01]  /*2080*/  FFMA R69, R56.reuse, R14, R69 ;  /* 0x0000000e38457223 */ /* 0x040fe20000000045 */
[C---:B------:R-:W-:Y:S01]  /*2090*/  FFMA R73, R56.reuse, R12, R73 ;  /* 0x0000000c38497223 */ /* 0x040fe20000000049 */
[----:B------:R-:W-:Y:S01]  /*20a0*/  FFMA R72, R56, R15, R72 ;  /* 0x0000000f38487223 */ /* 0x000fe20000000048 */
        /* <DEDUP_REMOVED lines=9> */
[----:B------:R-:W-:Y:S01]  /*2140*/  FFMA R61, R20, R14, R61 ;  /* 0x0000000e143d7223 */ /* 0x000fe2000000003d */
[----:B------:R-:W-:Y:S01]  /*2150*/  FFMA R73, R8, R57, R73 ;  /* 0x0000003908497223 */ /* 0x000fe20000000049 */
[----:B------:R-:W-:Y:S01]  /*2160*/  FFMA R19, R58, R26, R19 ;  /* 0x0000001a3a137223 */ /* 0x000fe20000000013 */
[----:B------:R-:W-:Y:S01]  /*2170*/  FFMA R17, R5, R9, R66 ;  /* 0x0000000905117223 */ /* 0x000fe20000000042 */
[C---:B------:R-:W-:Y:S01]  /*2180*/  FFMA R63, R8.reuse, R21, R63 ;  /* 0x00000015083f7223 */ /* 0x040fe2000000003f */
[C---:B------:R-:W-:Y:S01]  /*2190*/  FFMA R45, R21.reuse, R9, R60 ;  /* 0x00000009152d7223 */ /* 0x040fe2000000003c */
[-C--:B------:R-:W-:Y:S01]  /*21a0*/  FFMA R47, R21, R10.reuse, R61 ;  /* 0x0000000a152f7223 */ /* 0x080fe2000000003d */
        /* <DEDUP_REMOVED lines=9> */
[CC--:B------:R-:W-:Y:S01]  /*2240*/  FFMA R67, R6.reuse, R26.reuse, R67 ;  /* 0x0000001a06437223 */ /* 0x0c0fe20000000043 */
[----:B------:R-:W-:Y:S01]  /*2250*/  FFMA R70, R6, R27, R70 ;  /* 0x0000001b06467223 */ /* 0x000fe20000000046 */
[----:B------:R-:W-:Y:S01]  /*2260*/  FFMA R62, R21, R11, R62 ;  /* 0x0000000b153e7223 */ /* 0x000fe2000000003e */
[C---:B------:R-:W-:Y:S01]  /*2270*/  FFMA R60, R22.reuse, R25, R45 ;  /* 0x00000019163c7223 */ /* 0x040fe2000000002d */
[----:B------:R-:W-:Y:S01]  /*2280*/  FFMA R63, R22, R26, R47 ;  /* 0x0000001a163f7223 */ /* 0x000fe2000000002f */
[----:B------:R-:W-:Y:S01]  /*2290*/  LDS.128 R16, [R51+0xc00] ;  /* 0x000c000033107984 */ /* 0x000fe20000000c00 */
[CC--:B------:R-:W-:Y:S01]  /*22a0*/  FFMA R87, R35.reuse, R30.reuse, R87 ;  /* 0x0000001e23577223 */ /* 0x0c0fe20000000057 */
[----:B------:R-:W-:Y:S01]  /*22b0*/  FFMA R88, R35, R31, R88 ;  /* 0x0000001f23587223 */ /* 0x000fe20000000058 */
[----:B------:R-:W-:Y:S01]  /*22c0*/  FFMA R65, R28, R7, R65 ;  /* 0x000000071c417223 */ /* 0x000fe20000000041 */
[----:B------:R-:W1:Y:S01]  /*22d0*/  LDS.128 R44, [R49+0x230] ;  /* 0x00023000312c7984 */ /* 0x000e620000000c00 */
[C---:B------:R-:W-:Y:S01]  /*22e0*/  FFMA R66, R7.reuse, R29, R66 ;  /* 0x0000001d07427223 */ /* 0x040fe20000000042 */
[C---:B------:R-:W-:Y:S01]  /*22f0*/  FFMA R67, R7.reuse, R30, R67 ;  /* 0x0000001e07437223 */ /* 0x040fe20000000043 */
[----:B------:R-:W-:Y:S01]  /*2300*/  FFMA R70, R7, R31, R70 ;  /* 0x0000001f07467223 */ /* 0x000fe20000000046 */
[----:B------:R-:W2:Y:S01]  /*2310*/  LDS.128 R36, [R49+0x130] ;  /* 0x0001300031247984 */ /* 0x000ea20000000c00 */
[----:B------:R-:W-:Y:S01]  /*2320*/  FFMA R62, R22, R27, R62 ;  /* 0x0000001b163e7223 */ /* 0x000fe2000000003e */
[----:B------:R-:W-:Y:S01]  /*2330*/  FFMA R72, R57, R11, R72 ;  /* 0x0000000b39487223 */ /* 0x000fe20000000048 */
[----:B------:R-:W-:Y:S01]  /*2340*/  FFMA R71, R8, R41, R71 ;  /* 0x0000002908477223 */ /* 0x000fe20000000047 */
[----:B------:R-:W3:Y:S01]  /*2350*/  LDS.128 R32, [R49+0x30] ;  /* 0x0000300031207984 */ /* 0x000ee20000000c00 */
[C---:B------:R-:W-:Y:S01]  /*2360*/  FFMA R9, R41.reuse, R9, R68 ;  /* 0x0000000929097223 */ /* 0x040fe20000000044 */
[C---:B------:R-:W-:Y:S01]  /*2370*/  FFMA R75, R41.reuse, R10, R75 ;  /* 0x0000000a294b7223 */ /* 0x040fe2000000004b */
[----:B------:R-:W-:Y:S01]  /*2380*/  FFMA R74, R41, R11, R74 ;  /* 0x0000000b294a7223 */ /* 0x000fe2000000004a */
[----:B------:R-:W4:Y:S01]  /*2390*/  LDS.128 R4, [R51+0xd00] ;  /* 0x000d000033047984 */ /* 0x000f220000000c00 */
[----:B------:R-:W-:Y:S01]  /*23a0*/  FFMA R61, R28, R23, R61 ;  /* 0x000000171c3d7223 */ /* 0x000fe2000000003d */
[C---:B------:R-:W-:Y:S01]  /*23b0*/  FFMA R60, R23.reuse, R29, R60 ;  /* 0x0000001d173c7223 */ /* 0x040fe2000000003c */
[C---:B------:R-:W-:Y:S01]  /*23c0*/  FFMA R63, R23.reuse, R30, R63 ;  /* 0x0000001e173f7223 */ /* 0x040fe2000000003f */
[----:B------:R-:W5:Y:S01]  /*23d0*/  LDS.128 R12, [R49+0x330] ;  /* 0x00033000310c7984 */ /* 0x000f620000000c00 */
[----:B------:R-:W-:Y:S01]  /*23e0*/  FFMA R62, R23, R31, R62 ;  /* 0x0000001f173e7223 */ /* 0x000fe2000000003e */
        /* <DEDUP_REMOVED lines=13> */
[----:B------:R-:W-:Y:S04]  /*24c0*/  LDS.128 R56, [R49+0x430] ;  /* 0x0004300031387984 */ /* 0x000fe80000000c00 */
[----:B------:R-:W5:Y:S04]  /*24d0*/  LDS.128 R28, [R51+0xf00] ;  /* 0x000f0000331c7984 */ /* 0x000f680000000c00 */
[----:B------:R-:W-:Y:S01]  /*24e0*/  LDS.128 R40, [R49+0x730] ;  /* 0x0007300031287984 */ /* 0x000fe20000000c00 */
[C---:B-1----:R-:W-:Y:S01]  /*24f0*/  FFMA R80, R44.reuse, R17, R80 ;  /* 0x000000112c507223 */ /* 0x042fe20000000050 */
[C---:B------:R-:W-:Y:S01]  /*2500*/  FFMA R83, R44.reuse, R16, R83 ;  /* 0x000000102c537223 */ /* 0x040fe20000000053 */
[C---:B------:R-:W-:Y:S01]  /*2510*/  FFMA R82, R44.reuse, R19, R82 ;  /* 0x000000132c527223 */ /* 0x040fe20000000052 */
[----:B------:R-:W-:Y:S01]  /*2520*/  FFMA R81, R44, R18, R81 ;  /* 0x000000122c517223 */ /* 0x000fe20000000051 */
[C---:B--2---:R-:W-:Y:S01]  /*2530*/  FFMA R86, R36.reuse, R17, R86 ;  /* 0x0000001124567223 */ /* 0x044fe20000000056 */
[CC--:B------:R-:W-:Y:S01]  /*2540*/  FFMA R90, R36.reuse, R19.reuse, R90 ;  /* 0x00000013245a7223 */ /* 0x0c0fe2000000005a */
[C---:B------:R-:W-:Y:S01]  /*2550*/  FFMA R91, R36.reuse, R16, R91 ;  /* 0x00000010245b7223 */ /* 0x040fe2000000005b */
[-C--:B------:R-:W-:Y:S01]  /*2560*/  FFMA R89, R36, R18.reuse, R89 ;  /* 0x0000001224597223 */ /* 0x080fe20000000059 */
[C---:B---3--:R-:W-:Y:S01]  /*2570*/  FFMA R88, R32.reuse, R19, R88 ;  /* 0x0000001320587223 */ /* 0x048fe20000000058 */
[C---:B------:R-:W-:Y:S01]  /*2580*/  FFMA R84, R32.reuse, R17, R84 ;  /* 0x0000001120547223 */ /* 0x040fe20000000054 */
[C---:B------:R-:W-:Y:S01]  /*2590*/  FFMA R87, R32.reuse, R18, R87 ;  /* 0x0000001220577223 */ /* 0x040fe20000000057 */
[----:B------:R-:W-:Y:S01]  /*25a0*/  FFMA R85, R32, R16, R85 ;  /* 0x0000001020557223 */ /* 0x000fe20000000055 */
[----:B----4-:R-:W-:Y:S01]  /*25b0*/  FFMA R27, R45, R5, R80 ;  /* 0x000000052d1b7223 */ /* 0x010fe20000000050 */
[----:B------:R-:W-:Y:S01]  /*25c0*/  FFMA R25, R4, R45, R83 ;  /* 0x0000002d04197223 */ /* 0x000fe20000000053 */
[----:B------:R-:W-:Y:S01]  /*25d0*/  FFMA R11, R37, R5, R86 ;  /* 0x00000005250b7223 */ /* 0x000fe20000000056 */
[C---:B------:R-:W-:Y:S01]  /*25e0*/  FFMA R88, R33.reuse, R7, R88 ;  /* 0x0000000721587223 */ /* 0x040fe20000000058 */
[----:B-----5:R-:W-:Y:S01]  /*25f0*/  FFMA R76, R12, R17, R76 ;  /* 0x000000110c4c7223 */ /* 0x020fe2000000004c */
[C---:B------:R-:W-:Y:S01]  /*2600*/  FFMA R9, R33.reuse, R5, R84 ;  /* 0x0000000521097223 */ /* 0x040fe20000000054 */
[----:B------:R-:W-:Y:S01]  /*2610*/  FFMA R87, R33, R6, R87 ;  /* 0x0000000621577223 */ /* 0x000fe20000000057 */
[----:B------:R-:W-:Y:S01]  /*2620*/  FFMA R90, R37, R7, R90 ;  /* 0x00000007255a7223 */ /* 0x000fe2000000005a */
[----:B------:R-:W-:Y:S01]  /*2630*/  FFMA R86, R46, R21, R27 ;  /* 0x000000152e567223 */ /* 0x000fe2000000001b */
[----:B------:R-:W-:Y:S01]  /*2640*/  FFMA R8, R45, R7, R82 ;  /* 0x000000072d087223 */ /* 0x000fe20000000052 */
[----:B------:R-:W-:Y:S01]  /*2650*/  FFMA R25, R20, R46, R25 ;  /* 0x0000002e14197223 */ /* 0x000fe20000000019 */
[C---:B------:R-:W-:Y:S01]  /*2660*/  FFMA R27, R13.reuse, R5, R76 ;  /* 0x000000050d1b7223 */ /* 0x040fe2000000004c */
[CC--:B------:R-:W-:Y:S01]  /*2670*/  FFMA R82, R34.reuse, R23.reuse, R88 ;  /* 0x0000001722527223 */ /* 0x0c0fe20000000058 */
[----:B------:R-:W-:Y:S01]  /*2680*/  FFMA R83, R34, R22, R87 ;  /* 0x0000001622537223 */ /* 0x000fe20000000057 */
[----:B------:R-:W-:Y:S01]  /*2690*/  FFMA R88, R38, R23, R90 ;  /* 0x0000001726587223 */ /* 0x000fe2000000005a */
[-C--:B------:R-:W-:Y:S01]  /*26a0*/  FFMA R80, R34, R21.reuse, R9 ;  /* 0x0000001522507223 */ /* 0x080fe20000000009 */
[----:B------:R-:W-:Y:S01]  /*26b0*/  FFMA R84, R38, R21, R11 ;  /* 0x0000001526547223 */ /* 0x000fe2000000000b */
[----:B------:R-:W-:Y:S01]  /*26c0*/  FFMA R90, R46, R23, R8 ;  /* 0x000000172e5a7223 */ /* 0x000fe20000000008 */
[----:B------:R-:W-:Y:S01]  /*26d0*/  FFMA R76, R14, R21, R27 ;  /* 0x000000150e4c7223 */ /* 0x000fe2000000001b */
[----:B------:R-:W1:Y:S01]  /*26e0*/  LDS.128 R8, [R49+0x530] ;  /* 0x0005300031087984 */ /* 0x000e620000000c00 */
[C---:B------:R-:W-:Y:S01]  /*26f0*/  FFMA R77, R12.reuse, R16, R77 ;  /* 0x000000100c4d7223 */ /* 0x040fe2000000004d */
[C---:B------:R-:W-:Y:S01]  /*2700*/  FFMA R79, R12.reuse, R18, R79 ;  /* 0x000000120c4f7223 */ /* 0x040fe2000000004f */
[----:B------:R-:W-:Y:S01]  /*2710*/  FFMA R78, R12, R19, R78 ;  /* 0x000000130c4e7223 */ /* 0x000fe2000000004e */
[----:B------:R-:W-:Y:S01]  /*2720*/  FFMA R87, R28, R47, R25 ;  /* 0x0000002f1c577223 */ /* 0x000fe20000000019 */
[----:B------:R-:W-:Y:S01]  /*2730*/  FFMA R64, R56, R17, R64 ;  /* 0x0000001138407223 */ /* 0x000fe20000000040 */
[----:B------:R-:W2:Y:S01]  /*2740*/  LDS.128 R24, [R49+0x630] ;  /* 0x0006300031187984 */ /* 0x000ea20000000c00 */
[C---:B------:R-:W-:Y:S01]  /*2750*/  FFMA R77, R4.reuse, R13, R77 ;  /* 0x0000000d044d7223 */ /* 0x040fe2000000004d */
[CC--:B------:R-:W-:Y:S01]  /*2760*/  FFMA R79, R13.reuse, R6.reuse, R79 ;  /* 0x000000060d4f7223 */ /* 0x0c0fe2000000004f */
        /* <DEDUP_REMOVED lines=16> */
[C---:B------:R-:W-:Y:S01]  /*2870*/  FFMA R79, R14.reuse, R22, R79 ;  /* 0x000000160e4f7223 */ /* 0x040fe2000000004f */
[-C--:B------:R-:W-:Y:S01]  /*2880*/  FFMA R78, R14, R23.reuse, R78 ;  /* 0x000000170e4e7223 */ /* 0x080fe2000000004e */
[----:B------:R-:W-:Y:S01]  /*2890*/  FFMA R85, R20, R38, R91 ;  /* 0x0000002614557223 */ /* 0x000fe2000000005b */
[----:B------:R-:W-:Y:S01]  /*28a0*/  FFMA R89, R38, R22, R89 ;  /* 0x0000001626597223 */ /* 0x000fe20000000059 */
[----:B------:R-:W-:Y:S01]  /*28b0*/  FFMA R69, R20, R58, R69 ;  /* 0x0000003a14457223 */ /* 0x000fe20000000045 */
[C---:B------:R-:W-:Y:S01]  /*28c0*/  FFMA R73, R58.reuse, R22, R73 ;  /* 0x000000163a497223 */ /* 0x040fe20000000049 */
[----:B------:R-:W-:Y:S01]  /*28d0*/  FFMA R72, R58, R23, R72 ;  /* 0x000000173a487223 */ /* 0x000fe20000000048 */
[C---:B------:R-:W-:Y:S01]  /*28e0*/  FFMA R81, R28.reuse, R35, R81 ;  /* 0x000000231c517223 */ /* 0x040fe20000000051 */
[C---:B------:R-:W-:Y:S01]  /*28f0*/  FFMA R80, R35.reuse, R29, R80 ;  /* 0x0000001d23507223 */ /* 0x040fe20000000050 */
[CC--:B------:R-:W-:Y:S01]  /*2900*/  FFMA R83, R35.reuse, R30.reuse, R83 ;  /* 0x0000001e23537223 */ /* 0x0c0fe20000000053 */
[----:B------:R-:W-:Y:S01]  /*2910*/  FFMA R82, R35, R31, R82 ;  /* 0x0000001f23527223 */ /* 0x000fe20000000052 */
[C---:B------:R-:W-:Y:S01]  /*2920*/  FFMA R86, R47.reuse, R29, R86 ;  /* 0x0000001d2f567223 */ /* 0x040fe20000000056 */
[C---:B------:R-:W-:Y:S01]  /*2930*/  FFMA R91, R47.reuse, R30, R33 ;  /* 0x0000001e2f5b7223 */ /* 0x040fe20000000021 */
[----:B------:R-:W-:Y:S01]  /*2940*/  FFMA R90, R47, R31, R90 ;  /* 0x0000001f2f5a7223 */ /* 0x000fe2000000005a */
[----:B------:R-:W-:Y:S01]  /*2950*/  FFMA R77, R28, R15, R77 ;  /* 0x0000000f1c4d7223 */ /* 0x000fe2000000004d */
[C---:B-1----:R-:W-:Y:S01]  /*2960*/  FFMA R66, R8.reuse, R17, R66 ;  /* 0x0000001108427223 */ /* 0x042fe20000000042 */
[C---:B------:R-:W-:Y:S01]  /*2970*/  FFMA R65, R8.reuse, R16, R65 ;  /* 0x0000001008417223 */ /* 0x040fe20000000041 */
[C---:B------:R-:W-:Y:S01]  /*2980*/  FFMA R67, R8.reuse, R18, R67 ;  /* 0x0000001208437223 */ /* 0x040fe20000000043 */
[----:B------:R-:W-:Y:S01]  /*2990*/  FFMA R70, R8, R19, R70 ;  /* 0x0000001308467223 */ /* 0x000fe20000000046 */
[C---:B------:R-:W-:Y:S01]  /*29a0*/  FFMA R13, R9.reuse, R5, R66 ;  /* 0x00000005090d7223 */ /* 0x040fe20000000042 */
[----:B------:R-:W-:Y:S01]  /*29b0*/  FFMA R65, R4, R9, R65 ;  /* 0x0000000904417223 */ /* 0x000fe20000000041 */
[C---:B--2---:R-:W-:Y:S01]  /*29c0*/  FFMA R60, R24.reuse, R17, R60 ;  /* 0x00000011183c7223 */ /* 0x044fe2000000003c */
[C---:B------:R-:W-:Y:S01]  /*29d0*/  FFMA R67, R9.reuse, R6, R67 ;  /* 0x0000000609437223 */ /* 0x040fe20000000043 */
[----:B------:R-:W-:Y:S01]  /*29e0*/  FFMA R70, R9, R7, R70 ;  /* 0x0000000709467223 */ /* 0x000fe20000000046 */
[C---:B------:R-:W-:Y:S01]  /*29f0*/  FFMA R61, R24.reuse, R16, R61 ;  /* 0x00000010183d7223 */ /* 0x040fe2000000003d */
[----:B------:R-:W-:Y:S01]  /*2a00*/  FFMA R45, R25, R5, R60 ;  /* 0x00000005192d7223 */ /* 0x000fe2000000003c */
        /* <DEDUP_REMOVED lines=16> */
[CC--:B------:R-:W-:Y:S01]  /*2b10*/  FFMA R89, R39.reuse, R30.reuse, R89 ;  /* 0x0000001e27597223 */ /* 0x0c0fe20000000059 */
        /* <DEDUP_REMOVED lines=8> */
[C---:B------:R-:W-:Y:S01]  /*2ba0*/  FFMA R66, R11.reuse, R29, R66 ;  /* 0x0000001d0b427223 */ /* 0x040fe20000000042 */
[C---:B------:R-:W-:Y:S01]  /*2bb0*/  FFMA R67, R11.reuse, R30, R67 ;  /* 0x0000001e0b437223 */ /* 0x040fe20000000043 */
[----:B------:R-:W-:Y:S01]  /*2bc0*/  FFMA R70, R11, R31, R70 ;  /* 0x0000001f0b467223 */ /* 0x000fe20000000046 */
[----:B------:R-:W3:Y:S01]  /*2bd0*/  LDS.128 R36, [R49+0x140] ;  /* 0x0001400031247984 */ /* 0x000ee20000000c00 */
[----:B------:R-:W-:Y:S01]  /*2be0*/  FFMA R57, R20, R26, R61 ;  /* 0x0000001a14397223 */ /* 0x000fe2000000003d */
[C---:B------:R-:W-:Y:S01]  /*2bf0*/  FFMA R59, R26.reuse, R22, R63 ;  /* 0x000000161a3b7223 */ /* 0x040fe2000000003f */
[----:B------:R-:W-:Y:S01]  /*2c00*/  FFMA R58, R26, R23, R62 ;  /* 0x000000171a3a7223 */ /* 0x000fe2000000003e */
[C---:B------:R-:W-:Y:S01]  /*2c10*/  FFMA R71, R40.reuse, R16, R71 ;  /* 0x0000001028477223 */ /* 0x040fe20000000047 */
[C---:B------:R-:W-:Y:S01]  /*2c20*/  FFMA R68, R40.reuse, R17, R68 ;  /* 0x0000001128447223 */ /* 0x040fe20000000044 */
[C---:B------:R-:W-:Y:S01]  /*2c30*/  FFMA R75, R40.reuse, R18, R75 ;  /* 0x00000012284b7223 */ /* 0x040fe2000000004b */
[----:B------:R-:W-:Y:S01]  /*2c40*/  FFMA R74, R40, R19, R74 ;  /* 0x00000013284a7223 */ /* 0x000fe2000000004a */
[----:B------:R-:W4:Y:S01]  /*2c50*/  LDS.128 R8, [R51+0x1100] ;  /* 0x0011000033087984 */ /* 0x000f220000000c00 */
        /* <DEDUP_REMOVED lines=12> */
[----:B------:R-:W5:Y:S01]  /*2d20*/  LDS.128 R16, [R49+0x340] ;  /* 0x0003400031107984 */ /* 0x000f620000000c00 */
[----:B------:R-:W-:Y:S01]  /*2d30*/  FFMA R74, R42, R23, R74 ;  /* 0x000000172a4a7223 */ /* 0x000fe2000000004a */
[----:B------:R-:W-:Y:S01]  /*2d40*/  FFMA R71, R28, R43, R71 ;  /* 0x0000002b1c477223 */ /* 0x000fe20000000047 */
[C---:B------:R-:W-:Y:S01]  /*2d50*/  FFMA R68, R43.reuse, R29, R68 ;  /* 0x0000001d2b447223 */ /* 0x040fe20000000044 */
[----:B------:R-:W5:Y:S01]  /*2d60*/  LDS.128 R20, [R51+0x1300] ;  /* 0x0013000033147984 */ /* 0x000f620000000c00 */
[C---:B------:R-:W-:Y:S01]  /*2d70*/  FFMA R75, R43.reuse, R30, R75 ;  /* 0x0000001e2b4b7223 */ /* 0x040fe2000000004b */
[----:B------:R-:W-:Y:S01]  /*2d80*/  FFMA R74, R43, R31, R74 ;  /* 0x0000001f2b4a7223 */ /* 0x000fe2000000004a */
[C---:B-1----:R-:W-:Y:S01]  /*2d90*/  FFMA R83, R32.reuse, R14, R83 ;  /* 0x0000000e20537223 */ /* 0x042fe20000000053 */
[C---:B------:R-:W-:Y:S01]  /*2da0*/  FFMA R80, R32.reuse, R13, R80 ;  /* 0x0000000d20507223 */ /* 0x040fe20000000050 */
[C---:B------:R-:W-:Y:S01]  /*2db0*/  FFMA R81, R32.reuse, R12, R81 ;  /* 0x0000000c20517223 */ /* 0x040fe20000000051 */
[----:B------:R-:W-:Y:S01]  /*2dc0*/  FFMA R82, R32, R15, R82 ;  /* 0x0000000f20527223 */ /* 0x000fe20000000052 */
[C---:B--2---:R-:W-:Y:S01]  /*2dd0*/  FFMA R91, R44.reuse, R14, R91 ;  /* 0x0000000e2c5b7223 */ /* 0x044fe2000000005b */
[CC--:B------:R-:W-:Y:S01]  /*2de0*/  FFMA R87, R44.reuse, R12.reuse, R87 ;  /* 0x0000000c2c577223 */ /* 0x0c0fe20000000057 */
[C---:B------:R-:W-:Y:S01]  /*2df0*/  FFMA R86, R44.reuse, R13, R86 ;  /* 0x0000000d2c567223 */ /* 0x040fe20000000056 */
[----:B------:R-:W-:Y:S01]  /*2e00*/  FFMA R90, R44, R15, R90 ;  /* 0x0000000f2c5a7223 */ /* 0x000fe2000000005a */
[----:B------:R-:W1:Y:S01]  /*2e10*/  LDS.128 R28, [R49+0x440] ;  /* 0x00044000311c7984 */ /* 0x000e620000000c00 */
[C---:B---3--:R-:W-:Y:S01]  /*2e20*/  FFMA R85, R36.reuse, R12, R85 ;  /* 0x0000000c24557223 */ /* 0x048fe20000000055 */
[C---:B------:R-:W-:Y:S01]  /*2e30*/  FFMA R84, R36.reuse, R13, R84 ;  /* 0x0000000d24547223 */ /* 0x040fe20000000054 */
[C---:B------:R-:W-:Y:S01]  /*2e40*/  FFMA R89, R36.reuse, R14, R89 ;  /* 0x0000000e24597223 */ /* 0x040fe20000000059 */
[----:B------:R-:W-:Y:S01]  /*2e50*/  FFMA R88, R36, R15, R88 ;  /* 0x0000000f24587223 */ /* 0x000fe20000000058 */
[-C--:B----4-:R-:W-:Y:S01]  /*2e60*/  FFMA R83, R33, R10.reuse, R83 ;  /* 0x0000000a21537223 */ /* 0x090fe20000000053 */
[-C--:B------:R-:W-:Y:S01]  /*2e70*/  FFMA R41, R45, R10.reuse, R91 ;  /* 0x0000000a2d297223 */ /* 0x080fe2000000005b */
[C---:B------:R-:W-:Y:S01]  /*2e80*/  FFMA R85, R8.reuse, R37, R85 ;  /* 0x0000002508557223 */ /* 0x040fe20000000055 */
[C---:B------:R-:W-:Y:S01]  /*2e90*/  FFMA R7, R37.reuse, R9, R84 ;  /* 0x0000000925077223 */ /* 0x040fe20000000054 */
[C---:B------:R-:W-:Y:S01]  /*2ea0*/  FFMA R89, R37.reuse, R10, R89 ;  /* 0x0000000a25597223 */ /* 0x040fe20000000059 */
[----:B------:R-:W-:Y:S01]  /*2eb0*/  FFMA R88, R37, R11, R88 ;  /* 0x0000000b25587223 */ /* 0x000fe20000000058 */
[----:B------:R-:W-:Y:S01]  /*2ec0*/  FFMA R87, R8, R45, R87 ;  /* 0x0000002d08577223 */ /* 0x000fe20000000057 */
[-C--:B------:R-:W-:Y:S01]  /*2ed0*/  FFMA R5, R33, R9.reuse, R80 ;  /* 0x0000000921057223 */ /* 0x080fe20000000050 */
[C---:B------:R-:W-:Y:S01]  /*2ee0*/  FFMA R37, R45.reuse, R9, R86 ;  /* 0x000000092d257223 */ /* 0x040fe20000000056 */
[----:B------:R-:W-:Y:S01]  /*2ef0*/  FFMA R4, R45, R11, R90 ;  /* 0x0000000b2d047223 */ /* 0x000fe2000000005a */
[-C--:B-----5:R-:W-:Y:S01]  /*2f00*/  FFMA R83, R34, R26.reuse, R83 ;  /* 0x0000001a22537223 */ /* 0x0a0fe20000000053 */
[----:B------:R-:W-:Y:S01]  /*2f10*/  FFMA R41, R46, R26, R41 ;  /* 0x0000001a2e297223 */ /* 0x000fe20000000029 */
[----:B------:R-:W-:Y:S01]  /*2f20*/  FFMA R81, R8, R33, R81 ;  /* 0x0000002108517223 */ /* 0x000fe20000000051 */
[----:B------:R-:W-:Y:S01]  /*2f30*/  FFMA R76, R16, R13, R76 ;  /* 0x0000000d104c7223 */ /* 0x000fe2000000004c */
[----:B------:R-:W-:Y:S01]  /*2f40*/  FFMA R82, R33, R11, R82 ;  /* 0x0000000b21527223 */ /* 0x000fe20000000052 */
[----:B------:R-:W-:Y:S01]  /*2f50*/  FFMA R33, R24, R46, R87 ;  /* 0x0000002e18217223 */ /* 0x000fe20000000057 */
[-C--:B------:R-:W-:Y:S01]  /*2f60*/  FFMA R80, R46, R25.reuse, R37 ;  /* 0x000000192e507223 */ /* 0x080fe20000000025 */
[-C--:B------:R-:W-:Y:S01]  /*2f70*/  FFMA R87, R35, R22.reuse, R83 ;  /* 0x0000001623577223 */ /* 0x080fe20000000053 */
[-C--:B------:R-:W-:Y:S01]  /*2f80*/  FFMA R84, R34, R25.reuse, R5 ;  /* 0x0000001922547223 */ /* 0x080fe20000000005 */
[----:B------:R-:W-:Y:S01]  /*2f90*/  FFMA R86, R38, R25, R7 ;  /* 0x0000001926567223 */ /* 0x000fe20000000007 */
[----:B------:R-:W-:Y:S01]  /*2fa0*/  FFMA R46, R46, R27, R4 ;  /* 0x0000001b2e2e7223 */ /* 0x000fe20000000004 */
[----:B------:R-:W-:Y:S01]  /*2fb0*/  FFMA R37, R17, R9, R76 ;  /* 0x0000000911257223 */ /* 0x000fe2000000004c */
[----:B------:R-:W-:Y:S01]  /*2fc0*/  FFMA R83, R47, R22, R41 ;  /* 0x000000162f537223 */ /* 0x000fe20000000029 */
[----:B------:R-:W-:Y:S01]  /*2fd0*/  FFMA R91, R24, R38, R85 ;  /* 0x00000026185b7223 */ /* 0x000fe20000000055 */
[C---:B------:R-:W-:Y:S01]  /*2fe0*/  FFMA R89, R38.reuse, R26, R89 ;  /* 0x0000001a26597223 */ /* 0x040fe20000000059 */
[----:B------:R-:W-:Y:S01]  /*2ff0*/  FFMA R90, R38, R27, R88 ;  /* 0x0000001b265a7223 */ /* 0x000fe20000000058 */
[----:B------:R-:W2:Y:S01]  /*3000*/  LDS.128 R4, [R49+0x540] ;  /* 0x0005400031047984 */ /* 0x000ea20000000c00 */
[----:B------:R-:W-:Y:S01]  /*3010*/  FFMA R76, R18, R25, R37 ;  /* 0x00000019124c7223 */ /* 0x000fe20000000025 */
[----:B------:R-:W-:Y:S01]  /*3020*/  FFMA R91, R20, R39, R91 ;  /* 0x00000027145b7223 */ /* 0x000fe2000000005b */
[C---:B------:R-:W-:Y:S01]  /*3030*/  FFMA R86, R39.reuse, R21, R86 ;  /* 0x0000001527567223 */ /* 0x040fe20000000056 */
[----:B------:R-:W3:Y:S01]  /*3040*/  LDS.128 R40, [R49+0x640] ;  /* 0x0006400031287984 */ /* 0x000ee20000000c00 */
[C---:B------:R-:W-:Y:S01]  /*3050*/  FFMA R89, R39.reuse, R22, R89 ;  /* 0x0000001627597223 */ /* 0x040fe20000000059 */
[----:B------:R-:W-:Y:S01]  /*3060*/  FFMA R90, R39, R23, R90 ;  /* 0x00000017275a7223 */ /* 0x000fe2000000005a */
[C---:B------:R-:W-:Y:S01]  /*3070*/  FFMA R77, R16.reuse, R12, R77 ;  /* 0x0000000c104d7223 */ /* 0x040fe2000000004d */
[----:B------:R-:W4:Y:S01]  /*3080*/  LDS.128 R36, [R49+0x740] ;  /* 0x0007400031247984 */ /* 0x000f220000000c00 */
[C---:B------:R-:W-:Y:S01]  /*3090*/  FFMA R79, R16.reuse, R14, R79 ;  /* 0x0000000e104f7223 */ /* 0x040fe2000000004f */
[----:B------:R-:W-:Y:S01]  /*30a0*/  FFMA R78, R16, R15, R78 ;  /* 0x0000000f104e7223 */ /* 0x000fe2000000004e */
[C---:B-1----:R-:W-:Y:S01]  /*30b0*/  FFMA R64, R28.reuse, R13, R64 ;  /* 0x0000000d1c407223 */ /* 0x042fe20000000040 */
[C---:B------:R-:W-:Y:S01]  /*30c0*/  FFMA R69, R28.reuse, R12, R69 ;  /* 0x0000000c1c457223 */ /* 0x040fe20000000045 */
[C---:B------:R-:W-:Y:S01]  /*30d0*/  FFMA R73, R28.reuse, R14, R73 ;  /* 0x0000000e1c497223 */ /* 0x040fe20000000049 */
[----:B------:R-:W-:Y:S01]  /*30e0*/  FFMA R72, R28, R15, R72 ;  /* 0x0000000f1c487223 */ /* 0x000fe20000000048 */
[C---:B------:R-:W-:Y:S01]  /*30f0*/  FFMA R77, R8.reuse, R17, R77 ;  /* 0x00000011084d7223 */ /* 0x040fe2000000004d */
[CC--:B------:R-:W-:Y:S01]  /*3100*/  FFMA R79, R17.reuse, R10.reuse, R79 ;  /* 0x0000000a114f7223 */ /* 0x0c0fe2000000004f */
[----:B------:R-:W-:Y:S01]  /*3110*/  FFMA R78, R17, R11, R78 ;  /* 0x0000000b114e7223 */ /* 0x000fe2000000004e */
[C---:B------:R-:W-:Y:S01]  /*3120*/  FFMA R17, R29.reuse, R9, R64 ;  /* 0x000000091d117223 */ /* 0x040fe20000000040 */
[----:B------:R-:W-:Y:S01]  /*3130*/  FFMA R69, R8, R29, R69 ;  /* 0x0000001d08457223 */ /* 0x000fe20000000045 */
[C---:B------:R-:W-:Y:S01]  /*3140*/  FFMA R73, R29.reuse, R10, R73 ;  /* 0x0000000a1d497223 */ /* 0x040fe20000000049 */
[----:B------:R-:W-:Y:S01]  /*3150*/  FFMA R72, R29, R11, R72 ;  /* 0x0000000b1d487223 */ /* 0x000fe20000000048 */
[----:B------:R-:W-:Y:S01]  /*3160*/  FFMA R64, R30, R25, R17 ;  /* 0x000000191e407223 */ /* 0x000fe20000000011 */
[----:B------:R-:W-:Y:S01]  /*3170*/  FFMA R81, R24, R34, R81 ;  /* 0x0000002218517223 */ /* 0x000fe20000000051 */
[-C--:B------:R-:W-:Y:S01]  /*3180*/  FFMA R82, R34, R27.reuse, R82 ;  /* 0x0000001b22527223 */ /* 0x080fe20000000052 */
[----:B------:R-:W-:Y:S01]  /*3190*/  FFMA R77, R24, R18, R77 ;  /* 0x00000012184d7223 */ /* 0x000fe2000000004d */
[C---:B------:R-:W-:Y:S01]  /*31a0*/  FFMA R79, R18.reuse, R26, R79 ;  /* 0x0000001a124f7223 */ /* 0x040fe2000000004f */
[-C--:B------:R-:W-:Y:S01]  /*31b0*/  FFMA R78, R18, R27.reuse, R78 ;  /* 0x0000001b124e7223 */ /* 0x080fe2000000004e */
[----:B------:R-:W-:Y:S01]  /*31c0*/  FFMA R69, R24, R30, R69 ;  /* 0x0000001e18457223 */ /* 0x000fe20000000045 */
[C---:B------:R-:W-:Y:S01]  /*31d0*/  FFMA R73, R30.reuse, R26, R73 ;  /* 0x0000001a1e497223 */ /* 0x040fe20000000049 */
        /* <DEDUP_REMOVED lines=16> */
[----:B------:R-:W-:Y:S01]  /*32e0*/  FFMA R65, R8, R5, R65 ;  /* 0x0000000508417223 */ /* 0x000fe20000000041 */
[----:B------:R-:W-:Y:S01]  /*32f0*/  FFMA R67, R5, R10, R67 ;  /* 0x0000000a05437223 */ /* 0x000fe20000000043 */
[----:B------:R-:W-:Y:S01]  /*3300*/  FFMA R45, R41, R9, R56 ;  /* 0x00000009292d7223 */ /* 0x000fe20000000038 */
[----:B------:R-:W-:Y:S01]  /*3310*/  FFMA R70, R5, R11, R70 ;  /* 0x0000000b05467223 */ /* 0x000fe20000000046 */
[----:B----4-:R-:W-:Y:S01]  /*3320*/  FFMA R68, R36, R13, R68 ;  /* 0x0000000d24447223 */ /* 0x010fe20000000044 */
        /* <DEDUP_REMOVED lines=11> */
[----:B------:R-:W-:Y:S01]  /*33e0*/  LDS.128 R28, [R49+0x50] ;  /* 0x00005000311c7984 */ /* 0x000fe20000000c00 */
[C---:B------:R-:W-:Y:S01]  /*33f0*/  FFMA R57, R40.reuse, R12, R57 ;  /* 0x0000000c28397223 */ /* 0x040fe20000000039 */
[C---:B------:R-:W-:Y:S01]  /*3400*/  FFMA R59, R40.reuse, R14, R59 ;  /* 0x0000000e283b7223 */ /* 0x040fe2000000003b */
[-C--:B------:R-:W-:Y:S01]  /*3410*/  FFMA R58, R40, R15.reuse, R58 ;  /* 0x0000000f283a7223 */ /* 0x080fe2000000003a */
[----:B------:R-:W1:Y:S01]  /*3420*/  LDS.128 R16, [R51+0x1400] ;  /* 0x0014000033107984 */ /* 0x000e620000000c00 */
[C---:B------:R-:W-:Y:S01]  /*3430*/  FFMA R71, R36.reuse, R12, R71 ;  /* 0x0000000c24477223 */ /* 0x040fe20000000047 */
[C---:B------:R-:W-:Y:S01]  /*3440*/  FFMA R75, R36.reuse, R14, R75 ;  /* 0x0000000e244b7223 */ /* 0x040fe2000000004b */
[----:B------:R-:W-:Y:S01]  /*3450*/  FFMA R74, R36, R15, R74 ;  /* 0x0000000f244a7223 */ /* 0x000fe2000000004a */
[----:B------:R-:W2:Y:S01]  /*3460*/  LDS.128 R32, [R49+0x150] ;  /* 0x0001500031207984 */ /* 0x000ea20000000c00 */
[----:B------:R-:W-:Y:S01]  /*3470*/  FFMA R65, R20, R7, R65 ;  /* 0x0000000714417223 */ /* 0x000fe20000000041 */
[C---:B------:R-:W-:Y:S01]  /*3480*/  FFMA R66, R7.reuse, R21, R66 ;  /* 0x0000001507427223 */ /* 0x040fe20000000042 */
[C---:B------:R-:W-:Y:S01]  /*3490*/  FFMA R67, R7.reuse, R22, R67 ;  /* 0x0000001607437223 */ /* 0x040fe20000000043 */
[----:B------:R-:W3:Y:S01]  /*34a0*/  LDS.128 R44, [R49+0x250] ;  /* 0x00025000312c7984 */ /* 0x000ee20000000c00 */
[----:B------:R-:W-:Y:S01]  /*34b0*/  FFMA R70, R7, R23, R70 ;  /* 0x0000001707467223 */ /* 0x000fe20000000046 */
[C---:B------:R-:W-:Y:S01]  /*34c0*/  FFMA R57, R8.reuse, R41, R57 ;  /* 0x0000002908397223 */ /* 0x040fe20000000039 */
[CC--:B------:R-:W-:Y:S01]  /*34d0*/  FFMA R59, R41.reuse, R10.reuse, R59 ;  /* 0x0000000a293b7223 */ /* 0x0c0fe2000000003b */
[----:B------:R-:W4:Y:S01]  /*34e0*/  LDS.128 R4, [R51+0x1500] ;  /* 0x0015000033047984 */ /* 0x000f220000000c00 */
[----:B------:R-:W-:Y:S01]  /*34f0*/  FFMA R58, R41, R11, R58 ;  /* 0x0000000b293a7223 */ /* 0x000fe2000000003a */
[----:B------:R-:W-:Y:S01]  /*3500*/  FFMA R71, R8, R37, R71 ;  /* 0x0000002508477223 */ /* 0x000fe20000000047 */
[C---:B------:R-:W-:Y:S01]  /*3510*/  FFMA R75, R37.reuse, R10, R75 ;  /* 0x0000000a254b7223 */ /* 0x040fe2000000004b */
[----:B------:R-:W-:Y:S01]  /*3520*/  FFMA R74, R37, R11, R74 ;  /* 0x0000000b254a7223 */ /* 0x000fe2000000004a */
[----:B------:R-:W-:Y:S01]  /*3530*/  FFMA R68, R38, R25, R9 ;  /* 0x0000001926447223 */ /* 0x000fe20000000009 */
[----:B------:R-:W5:Y:S01]  /*3540*/  LDS.128 R12, [R51+0x1600] ;  /* 0x00160000330c7984 */ /* 0x000f620000000c00 */
[----:B------:R-:W-:Y:S01]  /*3550*/  FFMA R57, R24, R42, R57 ;  /* 0x0000002a18397223 */ /* 0x000fe20000000039 */
[C---:B------:R-:W-:Y:S01]  /*3560*/  FFMA R59, R42.reuse, R26, R59 ;  /* 0x0000001a2a3b7223 */ /* 0x040fe2000000003b */
[-C--:B------:R-:W-:Y:S01]  /*3570*/  FFMA R58, R42, R27.reuse, R58 ;  /* 0x0000001b2a3a7223 */ /* 0x080fe2000000003a */
[----:B------:R-:W5:Y:S01]  /*3580*/  LDS.128 R8, [R49+0x350] ;  /* 0x0003500031087984 */ /* 0x000f620000000c00 */
        /* <DEDUP_REMOVED lines=8> */
[----:B------:R-:W-:Y:S01]  /*3610*/  FFMA R75, R38, R26, R75 ;  /* 0x0000001a264b7223 */ /* 0x000fe2000000004b */
[----:B------:R-:W5:Y:S02]  /*3620*/  LDS.128 R56, [R49+0x450] ;  /* 0x0004500031387984 */ /* 0x000f640000000c00 */
[----:B------:R-:W-:Y:S01]  /*3630*/  FFMA R71, R20, R39, R71 ;  /* 0x0000002714477223 */ /* 0x000fe20000000047 */
[----:B------:R-:W-:Y:S01]  /*3640*/  FFMA R75, R39, R22, R75 ;  /* 0x00000016274b7223 */ /* 0x000fe2000000004b */
[----:B------:R-:W-:Y:S01]  /*3650*/  LDS.128 R40, [R49+0x750] ;  /* 0x0007500031287984 */ /* 0x000fe20000000c00 */
[----:B-1----:R-:W-:-:S03]  /*3660*/  FFMA R84, R28, R17, R84 ;  /* 0x000000111c547223 */ /* 0x002fc60000000054 */
[----:B------:R-:W1:Y:S01]  /*3670*/  LDS.128 R36, [R51+0x1700] ;  /* 0x0017000033247984 */ /* 0x000e620000000c00 */
[C---:B------:R-:W-:Y:S01]  /*3680*/  FFMA R85, R28.reuse, R16, R85 ;  /* 0x000000101c557223 */ /* 0x040fe20000000055 */
[----:B------:R-:W-:Y:S01]  /*3690*/  FFMA R87, R28, R18, R87 ;  /* 0x000000121c577223 */ /* 0x000fe20000000057 */
[----:B--2---:R-:W-:Y:S01]  /*36a0*/  FFMA R86, R32, R17, R86 ;  /* 0x0000001120567223 */ /* 0x004fe20000000056 */
[----:B------:R-:W-:Y:S01]  /*36b0*/  FFMA R88, R28, R19, R88 ;  /* 0x000000131c587223 */ /* 0x000fe20000000058 */
[C---:B------:R-:W-:Y:S01]  /*36c0*/  FFMA R91, R32.reuse, R16, R91 ;  /* 0x00000010205b7223 */ /* 0x040fe2000000005b */
[----:B------:R-:W-:Y:S01]  /*36d0*/  FFMA R89, R32, R18, R89 ;  /* 0x0000001220597223 */ /* 0x000fe20000000059 */
[----:B---3--:R-:W-:Y:S01]  /*36e0*/  FFMA R80, R44, R17, R80 ;  /* 0x000000112c507223 */ /* 0x008fe20000000050 */
[----:B------:R-:W-:Y:S01]  /*36f0*/  FFMA R90, R32, R19, R90 ;  /* 0x00000013205a7223 */ /* 0x000fe2000000005a */
[C---:B------:R-:W-:Y:S01]  /*3700*/  FFMA R81, R44.reuse, R16, R81 ;  /* 0x000000102c517223 */ /* 0x040fe20000000051 */
[----:B------:R-:W-:Y:S01]  /*3710*/  FFMA R83, R44, R18, R83 ;  /* 0x000000122c537223 */ /* 0x000fe20000000053 */
[-C--:B----4-:R-:W-:Y:S01]  /*3720*/  FFMA R21, R29, R5.reuse, R84 ;  /* 0x000000051d157223 */ /* 0x090fe20000000054 */
[-C--:B------:R-:W-:Y:S01]  /*3730*/  FFMA R23, R33, R5.reuse, R86 ;  /* 0x0000000521177223 */ /* 0x080fe20000000056 */
[----:B------:R-:W-:Y:S01]  /*3740*/  FFMA R25, R45, R5, R80 ;  /* 0x000000052d197223 */ /* 0x000fe20000000050 */
[----:B------:R-:W-:Y:S01]  /*3750*/  FFMA R85, R4, R29, R85 ;  /* 0x0000001d04557223 */ /* 0x000fe20000000055 */
[C---:B------:R-:W-:Y:S01]  /*3760*/  FFMA R87, R29.reuse, R6, R87 ;  /* 0x000000061d577223 */ /* 0x040fe20000000057 */
[----:B------:R-:W-:Y:S01]  /*3770*/  FFMA R88, R29, R7, R88 ;  /* 0x000000071d587223 */ /* 0x000fe20000000058 */
[-C--:B-----5:R-:W-:Y:S01]  /*3780*/  FFMA R80, R46, R13.reuse, R25 ;  /* 0x0000000d2e507223 */ /* 0x0a0fe20000000019 */
[-C--:B------:R-:W-:Y:S01]  /*3790*/  FFMA R84, R30, R13.reuse, R21 ;  /* 0x0000000d1e547223 */ /* 0x080fe20000000015 */
[----:B------:R-:W-:Y:S01]  /*37a0*/  FFMA R86, R34, R13, R23 ;  /* 0x0000000d22567223 */ /* 0x000fe20000000017 */
[----:B------:R-:W-:Y:S01]  /*37b0*/  FFMA R91, R4, R33, R91 ;  /* 0x00000021045b7223 */ /* 0x000fe2000000005b */
[C---:B------:R-:W-:Y:S01]  /*37c0*/  FFMA R76, R8.reuse, R17, R76 ;  /* 0x00000011084c7223 */ /* 0x040fe2000000004c */
[----:B------:R-:W2:Y:S01]  /*37d0*/  LDS.128 R20, [R49+0x550] ;  /* 0x0005500031147984 */ /* 0x000ea20000000c00 */
[C---:B------:R-:W-:Y:S01]  /*37e0*/  FFMA R77, R8.reuse, R16, R77 ;  /* 0x00000010084d7223 */ /* 0x040fe2000000004d */
[C---:B------:R-:W-:Y:S01]  /*37f0*/  FFMA R79, R8.reuse, R18, R79 ;  /* 0x00000012084f7223 */ /* 0x040fe2000000004f */
[C---:B------:R-:W-:Y:S01]  /*3800*/  FFMA R25, R9.reuse, R5, R76 ;  /* 0x0000000509197223 */ /* 0x040fe2000000004c */
[----:B------:R-:W-:Y:S01]  /*3810*/  FFMA R78, R8, R19, R78 ;  /* 0x00000013084e7223 */ /* 0x000fe2000000004e */
[----:B------:R-:W-:Y:S01]  /*3820*/  FFMA R77, R4, R9, R77 ;  /* 0x00000009044d7223 */ /* 0x000fe2000000004d */
[CC--:B------:R-:W-:Y:S01]  /*3830*/  FFMA R79, R9.reuse, R6.reuse, R79 ;  /* 0x00000006094f7223 */ /* 0x0c0fe2000000004f */
[----:B------:R-:W-:Y:S01]  /*3840*/  FFMA R76, R10, R13, R25 ;  /* 0x0000000d0a4c7223 */ /* 0x000fe20000000019 */
[----:B------:R-:W-:Y:S01]  /*3850*/  FFMA R78, R9, R7, R78 ;  /* 0x00000007094e7223 */ /* 0x000fe2000000004e */
[----:B------:R-:W3:Y:S01]  /*3860*/  LDS.128 R24, [R49+0x650] ;  /* 0x0006500031187984 */ /* 0x000ee20000000c00 */
[----:B------:R-:W-:Y:S01]  /*3870*/  FFMA R64, R56, R17, R64 ;  /* 0x0000001138407223 */ /* 0x000fe20000000040 */
        /* <DEDUP_REMOVED lines=8> */
[----:B------:R-:W-:Y:S01]  /*3900*/  FFMA R91, R12, R34, R91 ;  /* 0x000000220c5b7223 */ /* 0x000fe2000000005b */
[C---:B------:R-:W-:Y:S01]  /*3910*/  FFMA R89, R34.reuse, R14, R89 ;  /* 0x0000000e22597223 */ /* 0x040fe20000000059 */
[-C--:B------:R-:W-:Y:S01]  /*3920*/  FFMA R90, R34, R15.reuse, R90 ;  /* 0x0000000f225a7223 */ /* 0x080fe2000000005a */
[----:B------:R-:W-:Y:S01]  /*3930*/  FFMA R77, R12, R10, R77 ;  /* 0x0000000a0c4d7223 */ /* 0x000fe2000000004d */
[C---:B------:R-:W-:Y:S01]  /*3940*/  FFMA R79, R10.reuse, R14, R79 ;  /* 0x0000000e0a4f7223 */ /* 0x040fe2000000004f */
[----:B------:R-:W-:Y:S01]  /*3950*/  FFMA R78, R10, R15, R78 ;  /* 0x0000000f0a4e7223 */ /* 0x000fe2000000004e */
        /* <DEDUP_REMOVED lines=14> */
[----:B------:R-:W-:Y:S01]  /*3a40*/  FFMA R78, R11, R39, R78 ;  /* 0x000000270b4e7223 */ /* 0x000fe2000000004e */
[C---:B--2---:R-:W-:Y:S01]  /*3a50*/  FFMA R66, R20.reuse, R17, R66 ;  /* 0x0000001114427223 */ /* 0x044fe20000000042 */
[C---:B------:R-:W-:Y:S01]  /*3a60*/  FFMA R65, R20.reuse, R16, R65 ;  /* 0x0000001014417223 */ /* 0x040fe20000000041 */
[C---:B------:R-:W-:Y:S01]  /*3a70*/  FFMA R67, R20.reuse, R18, R67 ;  /* 0x0000001214437223 */ /* 0x040fe20000000043 */
[----:B------:R-:W-:Y:S01]  /*3a80*/  FFMA R70, R20, R19, R70 ;  /* 0x0000001314467223 */ /* 0x000fe20000000046 */
[C---:B------:R-:W-:Y:S01]  /*3a90*/  FFMA R9, R21.reuse, R5, R66 ;  /* 0x0000000515097223 */ /* 0x040fe20000000042 */
[----:B------:R-:W-:Y:S01]  /*3aa0*/  FFMA R65, R4, R21, R65 ;  /* 0x0000001504417223 */ /* 0x000fe20000000041 */
[C---:B------:R-:W-:Y:S01]  /*3ab0*/  FFMA R67, R21.reuse, R6, R67 ;  /* 0x0000000615437223 */ /* 0x040fe20000000043 */
[----:B------:R-:W-:Y:S01]  /*3ac0*/  FFMA R70, R21, R7, R70 ;  /* 0x0000000715467223 */ /* 0x000fe20000000046 */
[----:B------:R-:W-:Y:S01]  /*3ad0*/  FFMA R66, R22, R13, R9 ;  /* 0x0000000d16427223 */ /* 0x000fe20000000009 */
[C---:B---3--:R-:W-:Y:S01]  /*3ae0*/  FFMA R60, R24.reuse, R17, R60 ;  /* 0x00000011183c7223 */ /* 0x048fe2000000003c */
        /* <DEDUP_REMOVED lines=8> */
[C---:B------:R-:W-:Y:S01]  /*3b70*/  FFMA R83, R46.reuse, R14, R83 ;  /* 0x0000000e2e537223 */ /* 0x040fe20000000053 */
[----:B------:R-:W-:Y:S01]  /*3b80*/  FFMA R82, R46, R15, R82 ;  /* 0x0000000f2e527223 */ /* 0x000fe20000000052 */
[----:B------:R-:W-:Y:S01]  /*3b90*/  LDS.128 R28, [R49+0x60] ;  /* 0x00006000311c7984 */ /* 0x000fe20000000c00 */
[----:B------:R-:W-:Y:S01]  /*3ba0*/  FFMA R63, R4, R25, R63 ;  /* 0x00000019043f7223 */ /* 0x000fe2000000003f */
[C---:B------:R-:W-:Y:S01]  /*3bb0*/  FFMA R61, R25.reuse, R6, R61 ;  /* 0x00000006193d7223 */ /* 0x040fe2000000003d */
[----:B------:R-:W-:Y:S01]  /*3bc0*/  FFMA R62, R25, R7, R62 ;  /* 0x00000007193e7223 */ /* 0x000fe2000000003e */
[----:B------:R-:W1:Y:S01]  /*3bd0*/  LDS.128 R8, [R51+0x1800] ;  /* 0x0018000033087984 */ /* 0x000e620000000c00 */
[C---:B------:R-:W-:Y:S01]  /*3be0*/  FFMA R65, R36.reuse, R23, R65 ;  /* 0x0000001724417223 */ /* 0x040fe20000000041 */
[C---:B------:R-:W-:Y:S01]  /*3bf0*/  FFMA R66, R23.reuse, R37, R66 ;  /* 0x0000002517427223 */ /* 0x040fe20000000042 */
[CC--:B------:R-:W-:Y:S01]  /*3c00*/  FFMA R67, R23.reuse, R38.reuse, R67 ;  /* 0x0000002617437223 */ /* 0x0c0fe20000000043 */
[----:B------:R-:W2:Y:S01]  /*3c10*/  LDS.128 R32, [R49+0x160] ;  /* 0x0001600031207984 */ /* 0x000ea20000000c00 */
        /* <DEDUP_REMOVED lines=8> */
[C---:B------:R-:W-:Y:S01]  /*3ca0*/  FFMA R61, R26.reuse, R14, R61 ;  /* 0x0000000e1a3d7223 */ /* 0x040fe2000000003d */
[----:B------:R-:W-:Y:S01]  /*3cb0*/  FFMA R62, R26, R15, R62 ;  /* 0x0000000f1a3e7223 */ /* 0x000fe2000000003e */
[----:B------:R-:W4:Y:S01]  /*3cc0*/  LDS.128 R44, [R49+0x260] ;  /* 0x00026000312c7984 */ /* 0x000f220000000c00 */
[----:B------:R-:W-:Y:S01]  /*3cd0*/  FFMA R68, R40, R17, R68 ;  /* 0x0000001128447223 */ /* 0x000fe20000000044 */
        /* <DEDUP_REMOVED lines=8> */
[-C--:B------:R-:W-:Y:S01]  /*3d60*/  FFMA R72, R56, R19.reuse, R72 ;  /* 0x0000001338487223 */ /* 0x080fe20000000048 */
[C---:B------:R-:W-:Y:S01]  /*3d70*/  FFMA R71, R40.reuse, R16, R71 ;  /* 0x0000001028477223 */ /* 0x040fe20000000047 */
[C---:B------:R-:W-:Y:S01]  /*3d80*/  FFMA R75, R40.reuse, R18, R75 ;  /* 0x00000012284b7223 */ /* 0x040fe2000000004b */
[----:B------:R-:W-:Y:S01]  /*3d90*/  FFMA R74, R40, R19, R74 ;  /* 0x00000013284a7223 */ /* 0x000fe2000000004a */
[C---:B------:R-:W-:Y:S01]  /*3da0*/  FFMA R69, R4.reuse, R57, R69 ;  /* 0x0000003904457223 */ /* 0x040fe20000000045 */
[CC--:B------:R-:W-:Y:S01]  /*3db0*/  FFMA R73, R57.reuse, R6.reuse, R73 ;  /* 0x0000000639497223 */ /* 0x0c0fe20000000049 */
[----:B------:R-:W-:Y:S01]  /*3dc0*/  FFMA R72, R57, R7, R72 ;  /* 0x0000000739487223 */ /* 0x000fe20000000048 */
[----:B------:R-:W-:Y:S01]  /*3dd0*/  FFMA R71, R4, R41, R71 ;  /* 0x0000002904477223 */ /* 0x000fe20000000047 */
[C---:B------:R-:W-:Y:S01]  /*3de0*/  FFMA R75, R41.reuse, R6, R75 ;  /* 0x00000006294b7223 */ /* 0x040fe2000000004b */
[----:B------:R-:W-:Y:S01]  /*3df0*/  FFMA R74, R41, R7, R74 ;  /* 0x00000007294a7223 */ /* 0x000fe2000000004a */
[----:B------:R-:W-:Y:S01]  /*3e00*/  FFMA R68, R42, R13, R5 ;  /* 0x0000000d2a447223 */ /* 0x000fe20000000005 */
[----:B------:R-:W-:Y:S01]  /*3e10*/  FFMA R69, R12, R58, R69 ;  /* 0x0000003a0c457223 */ /* 0x000fe20000000045 */
[----:B------:R-:W5:Y:S01]  /*3e20*/  LDS.128 R4, [R51+0x1b00] ;  /* 0x001b000033047984 */ /* 0x000f620000000c00 */
[C---:B------:R-:W-:Y:S01]  /*3e30*/  FFMA R73, R58.reuse, R14, R73 ;  /* 0x0000000e3a497223 */ /* 0x040fe20000000049 */
[----:B------:R-:W-:Y:S01]  /*3e40*/  FFMA R72, R58, R15, R72 ;  /* 0x0000000f3a487223 */ /* 0x000fe20000000048 */
[----:B-1----:R-:W-:Y:S01]  /*3e50*/  FFMA R84, R28, R9, R84 ;  /* 0x000000091c547223 */ /* 0x002fe20000000054 */
[----:B------:R-:W-:Y:S01]  /*3e60*/  FFMA R69, R36, R59, R69 ;  /* 0x0000003b24457223 */ /* 0x000fe20000000045 */
[C---:B------:R-:W-:Y:S01]  /*3e70*/  FFMA R64, R59.reuse, R37, R64 ;  /* 0x000000253b407223 */ /* 0x040fe20000000040 */
[C---:B------:R-:W-:Y:S01]  /*3e80*/  FFMA R73, R59.reuse, R38, R73 ;  /* 0x000000263b497223 */ /* 0x040fe20000000049 */
[----:B--2---:R-:W-:Y:S01]  /*3e90*/  FFMA R86, R32, R9, R86 ;  /* 0x0000000920567223 */ /* 0x004fe20000000056 */
[----:B------:R-:W-:Y:S01]  /*3ea0*/  FFMA R72, R59, R39, R72 ;  /* 0x000000273b487223 */ /* 0x000fe20000000048 */
[----:B------:R-:W-:Y:S01]  /*3eb0*/  FFMA R74, R42, R15, R74 ;  /* 0x0000000f2a4a7223 */ /* 0x000fe2000000004a */
[----:B------:R-:W1:Y:S01]  /*3ec0*/  LDS.128 R56, [R49+0x360] ;  /* 0x0003600031387984 */ /* 0x000e620000000c00 */
[C---:B------:R-:W-:Y:S01]  /*3ed0*/  FFMA R85, R28.reuse, R8, R85 ;  /* 0x000000081c557223 */ /* 0x040fe20000000055 */
[C---:B------:R-:W-:Y:S01]  /*3ee0*/  FFMA R87, R28.reuse, R10, R87 ;  /* 0x0000000a1c577223 */ /* 0x040fe20000000057 */
[----:B------:R-:W-:Y:S01]  /*3ef0*/  FFMA R88, R28, R11, R88 ;  /* 0x0000000b1c587223 */ /* 0x000fe20000000058 */
[-C--:B---3--:R-:W-:Y:S01]  /*3f00*/  FFMA R13, R29, R21.reuse, R84 ;  /* 0x000000151d0d7223 */ /* 0x088fe20000000054 */
[----:B------:R-:W-:Y:S01]  /*3f10*/  FFMA R15, R33, R21, R86 ;  /* 0x00000015210f7223 */ /* 0x000fe20000000056 */
[----:B------:R-:W2:Y:S01]  /*3f20*/  LDS.128 R16, [R49+0x460] ;  /* 0x0004600031107984 */ /* 0x000ea20000000c00 */
[----:B------:R-:W-:Y:S01]  /*3f30*/  FFMA R85, R20, R29, R85 ;  /* 0x0000001d14557223 */ /* 0x000fe20000000055 */
[C---:B----4-:R-:W-:Y:S01]  /*3f40*/  FFMA R81, R44.reuse, R8, R81 ;  /* 0x000000082c517223 */ /* 0x050fe20000000051 */
        /* <DEDUP_REMOVED lines=11> */
[-C--:B-----5:R-:W-:Y:S01]  /*4000*/  FFMA R96, R30, R25.reuse, R13 ;  /* 0x000000191e607223 */ /* 0x0a0fe2000000000d */
[-C--:B------:R-:W-:Y:S01]  /*4010*/  FFMA R98, R34, R25.reuse, R15 ;  /* 0x0000001922627223 */ /* 0x080fe2000000000f */
[----:B------:R-:W-:Y:S01]  /*4020*/  FFMA R81, R24, R46, R81 ;  /* 0x0000002e18517223 */ /* 0x000fe20000000051 */
[----:B------:R-:W3:Y:S01]  /*4030*/  LDS.128 R12, [R49+0x560] ;  /* 0x00056000310c7984 */ /* 0x000ee20000000c00 */
        /* <DEDUP_REMOVED lines=11> */
[----:B------:R-:W4:Y:S01]  /*40f0*/  LDS.128 R44, [R49+0x660] ;  /* 0x00066000312c7984 */ /* 0x000f220000000c00 */
[C---:B------:R-:W-:Y:S01]  /*4100*/  FFMA R90, R32.reuse, R11, R90 ;  /* 0x0000000b205a7223 */ /* 0x040fe2000000005a */
[C---:B------:R-:W-:Y:S01]  /*4110*/  FFMA R91, R32.reuse, R8, R91 ;  /* 0x00000008205b7223 */ /* 0x040fe2000000005b */
[----:B------:R-:W-:Y:S01]  /*4120*/  FFMA R89, R32, R10, R89 ;  /* 0x0000000a20597223 */ /* 0x000fe20000000059 */
[----:B------:R-:W5:Y:S01]  /*4130*/  LDS.128 R36, [R49+0x760] ;  /* 0x0007600031247984 */ /* 0x000f620000000c00 */
[C---:B-1----:R-:W-:Y:S01]  /*4140*/  FFMA R76, R56.reuse, R9, R76 ;  /* 0x00000009384c7223 */ /* 0x042fe2000000004c */
[C---:B------:R-:W-:Y:S01]  /*4150*/  FFMA R77, R56.reuse, R8, R77 ;  /* 0x00000008384d7223 */ /* 0x040fe2000000004d */
[C---:B------:R-:W-:Y:S01]  /*4160*/  FFMA R79, R56.reuse, R10, R79 ;  /* 0x0000000a384f7223 */ /* 0x040fe2000000004f */
[----:B------:R-:W-:Y:S01]  /*4170*/  FFMA R78, R56, R11, R78 ;  /* 0x0000000b384e7223 */ /* 0x000fe2000000004e */
[----:B------:R-:W-:Y:S01]  /*4180*/  FFMA R29, R57, R21, R76 ;  /* 0x00000015391d7223 */ /* 0x000fe2000000004c */
[----:B------:R-:W-:Y:S01]  /*4190*/  FFMA R90, R33, R23, R90 ;  /* 0x00000017215a7223 */ /* 0x000fe2000000005a */
[C---:B--2---:R-:W-:Y:S01]  /*41a0*/  FFMA R69, R16.reuse, R8, R69 ;  /* 0x0000000810457223 */ /* 0x044fe20000000045 */
[C---:B------:R-:W-:Y:S01]  /*41b0*/  FFMA R64, R16.reuse, R9, R64 ;  /* 0x0000000910407223 */ /* 0x040fe20000000040 */
[C---:B------:R-:W-:Y:S01]  /*41c0*/  FFMA R73, R16.reuse, R10, R73 ;  /* 0x0000000a10497223 */ /* 0x040fe20000000049 */
[----:B------:R-:W-:Y:S01]  /*41d0*/  FFMA R72, R16, R11, R72 ;  /* 0x0000000b10487223 */ /* 0x000fe20000000048 */
[----:B------:R-:W-:Y:S01]  /*41e0*/  FFMA R77, R20, R57, R77 ;  /* 0x00000039144d7223 */ /* 0x000fe2000000004d */
[CC--:B------:R-:W-:Y:S01]  /*41f0*/  FFMA R79, R57.reuse, R22.reuse, R79 ;  /* 0x00000016394f7223 */ /* 0x0c0fe2000000004f */
[----:B------:R-:W-:Y:S01]  /*4200*/  FFMA R78, R57, R23, R78 ;  /* 0x00000017394e7223 */ /* 0x000fe2000000004e */
[----:B------:R-:W-:Y:S01]  /*4210*/  FFMA R84, R58, R25, R29 ;  /* 0x000000193a547223 */ /* 0x000fe2000000001d */
[C---:B------:R-:W-:Y:S01]  /*4220*/  FFMA R91, R20.reuse, R33, R91 ;  /* 0x00000021145b7223 */ /* 0x040fe2000000005b */
[-C--:B------:R-:W-:Y:S01]  /*4230*/  FFMA R89, R33, R22.reuse, R89 ;  /* 0x0000001621597223 */ /* 0x080fe20000000059 */
[----:B------:R-:W-:Y:S01]  /*4240*/  FFMA R69, R20, R17, R69 ;  /* 0x0000001114457223 */ /* 0x000fe20000000045 */
[C---:B------:R-:W-:Y:S01]  /*4250*/  FFMA R29, R17.reuse, R21, R64 ;  /* 0x00000015111d7223 */ /* 0x040fe20000000040 */
[C---:B------:R-:W-:Y:S01]  /*4260*/  FFMA R73, R17.reuse, R22, R73 ;  /* 0x0000001611497223 */ /* 0x040fe20000000049 */
[----:B------:R-:W-:Y:S01]  /*4270*/  FFMA R72, R17, R23, R72 ;  /* 0x0000001711487223 */ /* 0x000fe20000000048 */
[----:B------:R-:W-:Y:S01]  /*4280*/  FFMA R85, R24, R30, R85 ;  /* 0x0000001e18557223 */ /* 0x000fe20000000055 */
        /* <DEDUP_REMOVED lines=20> */
[-C--:B------:R-:W-:Y:S01]  /*43d0*/  FFMA R99, R31, R6.reuse, R87 ;  /* 0x000000061f637223 */ /* 0x080fe20000000057 */
[----:B------:R-:W-:Y:S01]  /*43e0*/  FFMA R102, R35, R7, R90 ;  /* 0x0000000723667223 */ /* 0x000fe2000000005a */
[----:B------:R-:W-:Y:S01]  /*43f0*/  FFMA R85, R4, R59, R77 ;  /* 0x0000003b04557223 */ /* 0x000fe2000000004d */
[CC--:B------:R-:W-:Y:S01]  /*4400*/  FFMA R87, R59.reuse, R6.reuse, R79 ;  /* 0x000000063b577223 */ /* 0x0c0fe2000000004f */
[----:B------:R-:W-:Y:S01]  /*4410*/  FFMA R90, R59, R7, R78 ;  /* 0x000000073b5a7223 */ /* 0x000fe2000000004e */
[----:B----4-:R-:W-:Y:S01]  /*4420*/  FFMA R60, R44, R9, R60 ;  /* 0x000000092c3c7223 */ /* 0x010fe2000000003c */
[C---:B------:R-:W-:Y:S01]  /*4430*/  FFMA R103, R4.reuse, R35, R91 ;  /* 0x0000002304677223 */ /* 0x040fe2000000005b */
[C---:B------:R-:W-:Y:S01]  /*4440*/  FFMA R98, R35.reuse, R5, R98 ;  /* 0x0000000523627223 */ /* 0x040fe20000000062 */
[-C--:B------:R-:W-:Y:S01]  /*4450*/  FFMA R101, R35, R6.reuse, R89 ;  /* 0x0000000623657223 */ /* 0x080fe20000000059 */
        /* <DEDUP_REMOVED lines=8> */
[----:B------:R-:W-:Y:S01]  /*44e0*/  LDS.128 R40, [R49+0x70] ;  /* 0x0000700031287984 */ /* 0x000fe20000000c00 */
[C---:B------:R-:W-:Y:S01]  /*44f0*/  FFMA R63, R44.reuse, R8, R63 ;  /* 0x000000082c3f7223 */ /* 0x040fe2000000003f */
[C---:B------:R-:W-:Y:S01]  /*4500*/  FFMA R61, R44.reuse, R10, R61 ;  /* 0x0000000a2c3d7223 */ /* 0x040fe2000000003d */
[----:B------:R-:W-:Y:S01]  /*4510*/  FFMA R62, R44, R11, R62 ;  /* 0x0000000b2c3e7223 */ /* 0x000fe2000000003e */
[----:B------:R-:W1:Y:S01]  /*4520*/  LDS.128 R16, [R51+0x1c00] ;  /* 0x001c000033107984 */ /* 0x000e620000000c00 */
[C---:B-----5:R-:W-:Y:S01]  /*4530*/  FFMA R71, R36.reuse, R8, R71 ;  /* 0x0000000824477223 */ /* 0x060fe20000000047 */
[C---:B------:R-:W-:Y:S01]  /*4540*/  FFMA R68, R36.reuse, R9, R68 ;  /* 0x0000000924447223 */ /* 0x040fe20000000044 */
[C---:B------:R-:W-:Y:S01]  /*4550*/  FFMA R75, R36.reuse, R10, R75 ;  /* 0x0000000a244b7223 */ /* 0x040fe2000000004b */
[----:B------:R-:W2:Y:S01]  /*4560*/  LDS.128 R32, [R49+0x170] ;  /* 0x0001700031207984 */ /* 0x000ea20000000c00 */
[----:B------:R-:W-:Y:S01]  /*4570*/  FFMA R74, R36, R11, R74 ;  /* 0x0000000b244a7223 */ /* 0x000fe2000000004a */
[----:B------:R-:W-:Y:S01]  /*4580*/  FFMA R88, R30, R27, R88 ;  /* 0x0000001b1e587223 */ /* 0x000fe20000000058 */
[----:B------:R-:W-:Y:S01]  /*4590*/  FFMA R29, R45, R21, R60 ;  /* 0x000000152d1d7223 */ /* 0x000fe2000000003c */
[----:B------:R-:W-:Y:S01]  /*45a0*/  FFMA R81, R4, R15, R65 ;  /* 0x0000000f04517223 */ /* 0x000fe20000000041 */
[C---:B------:R-:W-:Y:S01]  /*45b0*/  FFMA R78, R15.reuse, R5, R78 ;  /* 0x000000050f4e7223 */ /* 0x040fe2000000004e */
[C---:B------:R-:W-:Y:S01]  /*45c0*/  FFMA R83, R15.reuse, R6, R67 ;  /* 0x000000060f537223 */ /* 0x040fe20000000043 */
[----:B------:R-:W-:Y:S01]  /*45d0*/  FFMA R82, R15, R7, R70 ;  /* 0x000000070f527223 */ /* 0x000fe20000000046 */
[C---:B------:R-:W-:Y:S01]  /*45e0*/  FFMA R63, R20.reuse, R45, R63 ;  /* 0x0000002d143f7223 */ /* 0x040fe2000000003f */
[----:B------:R-:W3:Y:S01]  /*45f0*/  LDS.128 R12, [R51+0x1d00] ;  /* 0x001d0000330c7984 */ /* 0x000ee20000000c00 */
[CC--:B------:R-:W-:Y:S01]  /*4600*/  FFMA R61, R45.reuse, R22.reuse, R61 ;  /* 0x000000162d3d7223 */ /* 0x0c0fe2000000003d */
[----:B------:R-:W-:Y:S01]  /*4610*/  FFMA R62, R45, R23, R62 ;  /* 0x000000172d3e7223 */ /* 0x000fe2000000003e */
[----:B------:R-:W-:Y:S01]  /*4620*/  FFMA R71, R20, R37, R71 ;  /* 0x0000002514477223 */ /* 0x000fe20000000047 */
[C---:B------:R-:W-:Y:S01]  /*4630*/  FFMA R21, R37.reuse, R21, R68 ;  /* 0x0000001525157223 */ /* 0x040fe20000000044 */
        /* <DEDUP_REMOVED lines=9> */
[----:B------:R-:W4:Y:S01]  /*46d0*/  LDS.128 R28, [R49+0x270] ;  /* 0x00027000311c7984 */ /* 0x000f220000000c00 */
[----:B------:R-:W-:Y:S01]  /*46e0*/  FFMA R59, R24, R38, R71 ;  /* 0x00000026183b7223 */ /* 0x000fe20000000047 */
[C---:B------:R-:W-:Y:S01]  /*46f0*/  FFMA R58, R38.reuse, R25, R21 ;  /* 0x00000019263a7223 */ /* 0x040fe20000000015 */
[C---:B------:R-:W-:Y:S01]  /*4700*/  FFMA R57, R38.reuse, R26, R75 ;  /* 0x0000001a26397223 */ /* 0x040fe2000000004b */
[----:B------:R-:W-:Y:S01]  /*4710*/  FFMA R56, R38, R27, R74 ;  /* 0x0000001b26387223 */ /* 0x000fe2000000004a */
[----:B------:R-:W5:Y:S01]  /*4720*/  LDS.128 R8, [R51+0x1e00] ;  /* 0x001e000033087984 */ /* 0x000f620000000c00 */
[C---:B------:R-:W-:Y:S01]  /*4730*/  FFMA R91, R4.reuse, R47, R63 ;  /* 0x0000002f045b7223 */ /* 0x040fe2000000003f */
[C---:B------:R-:W-:Y:S01]  /*4740*/  FFMA R88, R47.reuse, R5, R88 ;  /* 0x000000052f587223 */ /* 0x040fe20000000058 */
[CC--:B------:R-:W-:Y:S01]  /*4750*/  FFMA R89, R47.reuse, R6.reuse, R61 ;  /* 0x000000062f597223 */ /* 0x0c0fe2000000003d */
[----:B------:R-:W5:Y:S01]  /*4760*/  LDS.128 R24, [R49+0x370] ;  /* 0x0003700031187984 */ /* 0x000f620000000c00 */
[----:B------:R-:W-:Y:S01]  /*4770*/  FFMA R86, R47, R7, R62 ;  /* 0x000000072f567223 */ /* 0x000fe2000000003e */
[----:B------:R-:W-:Y:S01]  /*4780*/  FFMA R59, R4, R39, R59 ;  /* 0x00000027043b7223 */ /* 0x000fe2000000003b */
[C---:B------:R-:W-:Y:S01]  /*4790*/  FFMA R58, R39.reuse, R5, R58 ;  /* 0x00000005273a7223 */ /* 0x040fe2000000003a */
[----:B------:R-:W5:Y:S01]  /*47a0*/  LDS.128 R20, [R49+0x470] ;  /* 0x0004700031147984 */ /* 0x000f620000000c00 */
[C---:B------:R-:W-:Y:S01]  /*47b0*/  FFMA R57, R39.reuse, R6, R57 ;  /* 0x0000000627397223 */ /* 0x040fe20000000039 */
[----:B------:R-:W-:Y:S01]  /*47c0*/  FFMA R56, R39, R7, R56 ;  /* 0x0000000727387223 */ /* 0x000fe20000000038 */
[-C--:B-1----:R-:W-:Y:S01]  /*47d0*/  FFMA R96, R40, R17.reuse, R96 ;  /* 0x0000001128607223 */ /* 0x082fe20000000060 */
[----:B------:R-:W1:Y:S01]  /*47e0*/  LDS.128 R4, [R51+0x1f00] ;  /* 0x001f000033047984 */ /* 0x000e620000000c00 */
[C---:B--2---:R-:W-:Y:S01]  /*47f0*/  FFMA R98, R32.reuse, R17, R98 ;  /* 0x0000001120627223 */ /* 0x044fe20000000062 */
[C---:B------:R-:W-:Y:S01]  /*4800*/  FFMA R103, R32.reuse, R16, R103 ;  /* 0x0000001020677223 */ /* 0x040fe20000000067 */
[C---:B------:R-:W-:Y:S01]  /*4810*/  FFMA R101, R32.reuse, R18, R101 ;  /* 0x0000001220657223 */ /* 0x040fe20000000065 */
[-C--:B------:R-:W-:Y:S01]  /*4820*/  FFMA R102, R32, R19.reuse, R102 ;  /* 0x0000001320667223 */ /* 0x080fe20000000066 */
[C---:B------:R-:W-:Y:S01]  /*4830*/  FFMA R97, R40.reuse, R16, R97 ;  /* 0x0000001028617223 */ /* 0x040fe20000000061 */
[C---:B------:R-:W-:Y:S01]  /*4840*/  FFMA R99, R40.reuse, R18, R99 ;  /* 0x0000001228637223 */ /* 0x040fe20000000063 */
[----:B------:R-:W-:Y:S01]  /*4850*/  FFMA R100, R40, R19, R100 ;  /* 0x0000001328647223 */ /* 0x000fe20000000064 */
[-C--:B---3--:R-:W-:Y:S01]  /*4860*/  FFMA R37, R41, R13.reuse, R96 ;  /* 0x0000000d29257223 */ /* 0x088fe20000000060 */
[C---:B------:R-:W-:Y:S01]  /*4870*/  FFMA R39, R33.reuse, R13, R98 ;  /* 0x0000000d21277223 */ /* 0x040fe20000000062 */
[C---:B------:R-:W-:Y:S01]  /*4880*/  FFMA R103, R12.reuse, R33, R103 ;  /* 0x000000210c677223 */ /* 0x040fe20000000067 */
[CC--:B------:R-:W-:Y:S01]  /*4890*/  FFMA R101, R33.reuse, R14.reuse, R101 ;  /* 0x0000000e21657223 */ /* 0x0c0fe20000000065 */
[----:B------:R-:W-:Y:S01]  /*48a0*/  FFMA R102, R33, R15, R102 ;  /* 0x0000000f21667223 */ /* 0x000fe20000000066 */
[----:B------:R-:W-:Y:S01]  /*48b0*/  FFMA R97, R12, R41, R97 ;  /* 0x000000290c617223 */ /* 0x000fe20000000061 */
[C---:B------:R-:W-:Y:S01]  /*48c0*/  FFMA R99, R41.reuse, R14, R99 ;  /* 0x0000000e29637223 */ /* 0x040fe20000000063 */
[----:B------:R-:W-:Y:S01]  /*48d0*/  FFMA R100, R41, R15, R100 ;  /* 0x0000000f29647223 */ /* 0x000fe20000000064 */
[C---:B----4-:R-:W-:Y:S01]  /*48e0*/  FFMA R93, R28.reuse, R16, R93 ;  /* 0x000000101c5d7223 */ /* 0x050fe2000000005d */
[C---:B------:R-:W-:Y:S01]  /*48f0*/  FFMA R92, R28.reuse, R17, R92 ;  /* 0x000000111c5c7223 */ /* 0x040fe2000000005c */
[C---:B------:R-:W-:Y:S01]  /*4900*/  FFMA R95, R28.reuse, R18, R95 ;  /* 0x000000121c5f7223 */ /* 0x040fe2000000005f */
[----:B------:R-:W-:Y:S01]  /*4910*/  FFMA R94, R28, R19, R94 ;  /* 0x000000131c5e7223 */ /* 0x000fe2000000005e */
[----:B------:R-:W-:Y:S01]  /*4920*/  FFMA R93, R12, R29, R93 ;  /* 0x0000001d0c5d7223 */ /* 0x000fe2000000005d */
[-C--:B-----5:R-:W-:Y:S01]  /*4930*/  FFMA R66, R42, R9.reuse, R37 ;  /* 0x000000092a427223 */ /* 0x0a0fe20000000025 */
[----:B------:R-:W-:Y:S01]  /*4940*/  FFMA R72, R34, R9, R39 ;  /* 0x0000000922487223 */ /* 0x000fe20000000027 */
[C---:B------:R-:W-:Y:S01]  /*4950*/  FFMA R33, R29.reuse, R13, R92 ;  /* 0x0000000d1d217223 */ /* 0x040fe2000000005c */
[----:B------:R-:W2:Y:S01]  /*4960*/  LDS.128 R36, [R49+0x570] ;  /* 0x0005700031247984 */ /* 0x000ea20000000c00 */
[C---:B------:R-:W-:Y:S01]  /*4970*/  FFMA R85, R24.reuse, R16, R85 ;  /* 0x0000001018557223 */ /* 0x040fe20000000055 */
[C---:B------:R-:W-:Y:S01]  /*4980*/  FFMA R84, R24.reuse, R17, R84 ;  /* 0x0000001118547223 */ /* 0x040fe20000000054 */
[C---:B------:R-:W-:Y:S01]  /*4990*/  FFMA R87, R24.reuse, R18, R87 ;  /* 0x0000001218577223 */ /* 0x040fe20000000057 */
[----:B------:R-:W-:Y:S01]  /*49a0*/  FFMA R90, R24, R19, R90 ;  /* 0x00000013185a7223 */ /* 0x000fe2000000005a */
[C---:B------:R-:W-:Y:S01]  /*49b0*/  FFMA R77, R20.reuse, R16, R77 ;  /* 0x00000010144d7223 */ /* 0x040fe2000000004d */
[C---:B------:R-:W-:Y:S01]  /*49c0*/  FFMA R76, R20.reuse, R17, R76 ;  /* 0x00000011144c7223 */ /* 0x040fe2000000004c */
[C---:B------:R-:W-:Y:S01]  /*49d0*/  FFMA R79, R20.reuse, R18, R79 ;  /* 0x00000012144f7223 */ /* 0x040fe2000000004f */
[----:B------:R-:W-:Y:S01]  /*49e0*/  FFMA R80, R20, R19, R80 ;  /* 0x0000001314507223 */ /* 0x000fe20000000050 */
        /* <DEDUP_REMOVED lines=21> */
[C---:B-1----:R-:W-:Y:S01]  /*4b40*/  FFMA R73, R4.reuse, R35, R73 ;  /* 0x0000002304497223 */ /* 0x042fe20000000049 */
[C---:B------:R-:W-:Y:S01]  /*4b50*/  FFMA R72, R35.reuse, R5, R72 ;  /* 0x0000000523487223 */ /* 0x040fe20000000048 */
[CC--:B------:R-:W-:Y:S01]  /*4b60*/  FFMA R75, R35.reuse, R6.reuse, R75 ;  /* 0x00000006234b7223 */ /* 0x0c0fe2000000004b */
[----:B------:R-:W-:Y:S01]  /*4b70*/  FFMA R74, R35, R7, R74 ;  /* 0x00000007234a7223 */ /* 0x000fe2000000004a */
[----:B------:R-:W-:Y:S01]  /*4b80*/  FFMA R87, R4, R23, R77 ;  /* 0x0000001704577223 */ /* 0x000fe2000000004d */
[C---:B------:R-:W-:Y:S01]  /*4b90*/  FFMA R84, R23.reuse, R5, R84 ;  /* 0x0000000517547223 */ /* 0x040fe20000000054 */
[C---:B------:R-:W-:Y:S01]  /*4ba0*/  FFMA R85, R23.reuse, R6, R79 ;  /* 0x0000000617557223 */ /* 0x040fe2000000004f */
[----:B------:R-:W-:Y:S01]  /*4bb0*/  FFMA R90, R23, R7, R80 ;  /* 0x00000007175a7223 */ /* 0x000fe20000000050 */
[----:B------:R1:W3:Y:S01]  /*4bc0*/  LDS.128 R32, [R49+0x670] ;  /* 0x0006700031207984 */ /* 0x0002e20000000c00 */
[----:B------:R-:W-:Y:S01]  /*4bd0*/  FFMA R69, R8, R42, R97 ;  /* 0x0000002a08457223 */ /* 0x000fe20000000061 */
[C---:B--2---:R-:W-:Y:S01]  /*4be0*/  FFMA R81, R36.reuse, R16, R81 ;  /* 0x0000001024517223 */ /* 0x044fe20000000051 */
[C---:B------:R-:W-:Y:S01]  /*4bf0*/  FFMA R78, R36.reuse, R17, R78 ;  /* 0x00000011244e7223 */ /* 0x040fe2000000004e */
[----:B------:R1:W2:Y:S01]  /*4c00*/  LDS.128 R20, [R49+0x770] ;  /* 0x0007700031147984 */ /* 0x0002a20000000c00 */
[C---:B------:R-:W-:Y:S01]  /*4c10*/  FFMA R83, R36.reuse, R18, R83 ;  /* 0x0000001224537223 */ /* 0x040fe20000000053 */
[----:B------:R-:W-:Y:S01]  /*4c20*/  FFMA R82, R36, R19, R82 ;  /* 0x0000001324527223 */ /* 0x000fe20000000052 */
[----:B------:R-:W-:Y:S01]  /*4c30*/  FFMA R81, R12, R37, R81 ;  /* 0x000000250c517223 */ /* 0x000fe20000000051 */
[C---:B------:R-:W-:Y:S01]  /*4c40*/  FFMA R25, R37.reuse, R13, R78 ;  /* 0x0000000d25197223 */ /* 0x040fe2000000004e */
[C---:B------:R-:W-:Y:S01]  /*4c50*/  FFMA R83, R37.reuse, R14, R83 ;  /* 0x0000000e25537223 */ /* 0x040fe20000000053 */
[C---:B------:R-:W-:Y:S01]  /*4c60*/  FFMA R71, R42.reuse, R10, R99 ;  /* 0x0000000a2a477223 */ /* 0x040fe20000000063 */
[-C--:B------:R-:W-:Y:S01]  /*4c70*/  FFMA R70, R42, R11.reuse, R100 ;  /* 0x0000000b2a467223 */ /* 0x080fe20000000064 */
        /* <DEDUP_REMOVED lines=21> */
[----:B-1----:R-:W-:Y:S06]  /*4dd0*/  BRA.U UP0, `(.L_x_7) ;  /* 0x0000000100cc7547 */ /* 0x002fec000b800000 */
[----:B------:R-:W1:Y:S01]  /*4de0*/  LDC R99, c[0x0][0x39c] ;  /* 0x0000e700ff637b82 */ /* 0x000e620000000800 */
[----:B------:R-:W-:Y:S01]  /*4df0*/  IADD3 R24, PT, PT, R2, 0x40, RZ ;  /* 0x0000004002187810 */ /* 0x000fe20007ffe0ff */
[----:B------:R-:W-:Y:S01]  /*4e00*/  HFMA2 R92, -RZ, RZ, 0, 2.384185791015625e-07 ;  /* 0x00000004ff5c7431 */ /* 0x000fe200000001ff */
[----:B------:R-:W-:Y:S01]  /*4e10*/  MOV R76, 0x4 ;  /* 0x00000004004c7802 */ /* 0x000fe20000000f00 */
[----:B------:R-:W-:Y:S01]  /*4e20*/  HFMA2 R78, -RZ, RZ, 0, 2.384185791015625e-07 ;  /* 0x00000004ff4e7431 */ /* 0x000fe200000001ff */
[----:B------:R-:W-:Y:S01]  /*4e30*/  MOV R80, 0x4 ;  /* 0x0000000400507802 */ /* 0x000fe20000000f00 */
[----:B------:R-:W-:Y:S02]  /*4e40*/  HFMA2 R82, -RZ, RZ, 0, 2.384185791015625e-07 ;  /* 0x00000004ff527431 */ /* 0x000fe400000001ff */
[----:B------:R-:W4:Y:S01]  /*4e50*/  LDC R41, c[0x0][0x3a0] ;  /* 0x0000e800ff297b82 */ /* 0x000f220000000800 */
[----:B-1----:R-:W-:-:S04]  /*4e60*/  ISETP.GE.AND P0, PT, R50, R99, PT ;  /* 0x000000633200720c */ /* 0x002fc80003f06270 */
[----:B----4-:R-:W-:Y:S02]  /*4e70*/  ISETP.GE.OR P0, PT, R24, R41, P0 ;  /* 0x000000291800720c */ /* 0x010fe40000706670 */
[----:B------:R-:W-:-:S04]  /*4e80*/  IADD3 R24, PT, PT, R0, 0x43, RZ ;  /* 0x0000004300187810 */ /* 0x000fc80007ffe0ff */
[----:B------:R-:W-:-:S04]  /*4e90*/  ISETP.GE.AND P1, PT, R24, R41, PT ;  /* 0x000000291800720c */ /* 0x000fc80003f26270 */
[----:B------:R-:W-:-:S03]  /*4ea0*/  ISETP.GE.OR P1, PT, R3, UR22, P1 ;  /* 0x0000001603007c0c */ /* 0x000fc60008f26670 */
[----:B------:R-:W1:Y:S10]  /*4eb0*/  @!P0 LDC.64 R24, c[0x0][0x390] ;  /* 0x0000e400ff188b82 */ /* 0x000e740000000a00 */
[----:B------:R-:W4:Y:S01]  /*4ec0*/  @!P1 LDC.64 R46, c[0x0][0x388] ;  /* 0x0000e200ff2e9b82 */ /* 0x000f220000000a00 */
[----:B------:R-:W-:-:S04]  /*4ed0*/  @!P1 IMAD.WIDE R92, R53, R92, UR10 ;  /* 0x0000000a355c9e25 */ /* 0x000fc8000f8e025c */
[----:B-1----:R-:W-:-:S04]  /*4ee0*/  @!P0 IMAD.WIDE R24, R55, 0x4, R24 ;  /* 0x0000000437188825 */ /* 0x002fc800078e0218 */
[----:B------:R-:W-:-:S04]  /*4ef0*/  @!P0 IMAD.WIDE R26, R99, 0x4, R24 ;  /* 0x00000004631a8825 */ /* 0x000fc800078e0218 */
[----:B----4-:R-:W-:-:S04]  /*4f00*/  @!P1 IMAD.WIDE R46, R53, 0x4, R46 ;  /* 0x00000004352e9825 */ /* 0x010fc800078e022e */
[----:B------:R-:W-:Y:S01]  /*4f10*/  @!P0 IMAD.WIDE R28, R99, 0x4, R26 ;  /* 0x00000004631c8825 */ /* 0x000fe200078e021a */
[----:B------:R-:W-:Y:S01]  /*4f20*/  @!PT LDS RZ, [RZ] ;  /* 0x00000000fffff984 */ /* 0x000fe20000000800 */
[----:B------:R-:W-:Y:S01]  /*4f30*/  @!PT LDS RZ, [RZ] ;  /* 0x00000000fffff984 */ /* 0x000fe20000000800 */
[----:B------:R-:W-:Y:S01]  /*4f40*/  @!PT LDS RZ, [RZ] ;  /* 0x00000000fffff984 */ /* 0x000fe20000000800 */
[----:B------:R1:W-:Y:S03]  /*4f50*/  @!P1 LDGSTS.E.BYPASS.128 [R52], desc[UR18][R46.64] ;  /* 0x000000002e349fae */ /* 0x0003e6000b981812 */
[----:B------:R-:W-:Y:S01]  /*4f60*/  @!P1 IMAD.WIDE R36, R41, 0x14, R46 ;  /* 0x0000001429249825 */ /* 0x000fe200078e022e */
[----:B------:R4:W-:Y:S03]  /*4f70*/  @!P1 LDGSTS.E.BYPASS.128 [R52+0x100], desc[UR18][R92.64] ;  /* 0x001000005c349fae */ /* 0x0009e6000b981812 */
[----:B------:R-:W-:-:S04]  /*4f80*/  @!P0 IMAD.WIDE R30, R99, 0x4, R28 ;  /* 0x00000004631e8825 */ /* 0x000fc800078e021c */
[----:B------:R-:W-:-:S04]  /*4f90*/  @!P1 IMAD.WIDE R40, R41, 0x1c, R46 ;  /* 0x0000001c29289825 */ /* 0x000fc800078e022e */
[----:B------:R-:W-:-:S04]  /*4fa0*/  @!P0 IMAD.WIDE R42, R99, 0x4, R30 ;  /* 0x00000004632a8825 */ /* 0x000fc800078e021e */
[----:B-1----:R-:W-:-:S04]  /*4fb0*/  @!P1 IMAD.WIDE R46, R53, R76, UR12 ;  /* 0x0000000c352e9e25 */ /* 0x002fc8000f8e024c */
[----:B------:R-:W-:Y:S01]  /*4fc0*/  @!P0 IMAD.WIDE R44, R99, 0x4, R42 ;  /* 0x00000004632c8825 */ /* 0x000fe200078e022a */
[----:B------:R1:W-:Y:S03]  /*4fd0*/  @!P1 LDGSTS.E.BYPASS.128 [R52+0x200], desc[UR18][R46.64] ;  /* 0x002000002e349fae */ /* 0x0003e6000b981812 */
[----:B------:R-:W-:-:S04]  /*4fe0*/  @!P1 IMAD.WIDE R76, R53, R78, UR14 ;  /* 0x0000000e354c9e25 */ /* 0x000fc8000f8e024e */
[C---:B------:R-:W-:Y:S01]  /*4ff0*/  @!P1 IMAD.WIDE R78, R53.reuse, R80, UR16 ;  /* 0x00000010354e9e25 */ /* 0x040fe2000f8e0250 */
[----:B------:R1:W-:Y:S03]  /*5000*/  @!P1 LDGSTS.E.BYPASS.128 [R52+0x300], desc[UR18][R76.64] ;  /* 0x003000004c349fae */ /* 0x0003e6000b981812 */
[----:B------:R-:W-:Y:S01]  /*5010*/  @!P1 IMAD.WIDE R80, R53, R82, UR6 ;  /* 0x0000000635509e25 */ /* 0x000fe2000f8e0252 */
[----:B------:R1:W-:Y:S03]  /*5020*/  @!P1 LDGSTS.E.BYPASS.128 [R52+0x400], desc[UR18][R78.64] ;  /* 0x004000004e349fae */ /* 0x0003e6000b981812 */
[C---:B------:R-:W-:Y:S01]  /*5030*/  @!P0 IMAD.WIDE R82, R99.reuse, 0x4, R44 ;  /* 0x0000000463528825 */ /* 0x040fe200078e022c */
[----:B------:R1:W-:Y:S04]  /*5040*/  @!P1 LDGSTS.E.BYPASS.128 [R52+0x500], desc[UR18][R36.64] ;  /* 0x0050000024349fae */ /* 0x0003e8000b981812 */
[----:B------:R1:W-:Y:S01]  /*5050*/  @!P1 LDGSTS.E.BYPASS.128 [R52+0x600], desc[UR18][R80.64] ;  /* 0x0060000050349fae */ /* 0x0003e2000b981812 */
[----:B----4-:R-:W-:-:S03]  /*5060*/  @!P0 IMAD.WIDE R92, R99, 0x4, R82 ;  /* 0x00000004635c8825 */ /* 0x010fc600078e0252 */
[----:B------:R1:W-:Y:S04]  /*5070*/  @!P1 LDGSTS.E.BYPASS.128 [R52+0x700], desc[UR18][R40.64] ;  /* 0x0070000028349fae */ /* 0x0003e8000b981812 */
[----:B------:R1:W-:Y:S04]  /*5080*/  @!P0 LDGSTS.E.BYPASS.128 [R54], desc[UR18][R24.64] ;  /* 0x0000000018368fae */ /* 0x0003e8000b981812 */
[----:B------:R1:W-:Y:S04]  /*5090*/  @!P0 LDGSTS.E.BYPASS.128 [R54+0x100], desc[UR18][R26.64] ;  /* 0x001000001a368fae */ /* 0x0003e8000b981812 */
[----:B------:R1:W-:Y:S04]  /*50a0*/  @!P0 LDGSTS.E.BYPASS.128 [R54+0x200], desc[UR18][R28.64] ;  /* 0x002000001c368fae */ /* 0x0003e8000b981812 */
[----:B------:R1:W-:Y:S04]  /*50b0*/  @!P0 LDGSTS.E.BYPASS.128 [R54+0x300], desc[UR18][R30.64] ;  /* 0x003000001e368fae */ /* 0x0003e8000b981812 */
[----:B------:R1:W-:Y:S04]  /*50c0*/  @!P0 LDGSTS.E.BYPASS.128 [R54+0x400], desc[UR18][R42.64] ;  /* 0x004000002a368fae */ /* 0x0003e8000b981812 */
[----:B------:R1:W-:Y:S04]  /*50d0*/  @!P0 LDGSTS.E.BYPASS.128 [R54+0x500], desc[UR18][R44.64] ;  /* 0x005000002c368fae */ /* 0x0003e8000b981812 */
[----:B------:R1:W-:Y:S04]  /*50e0*/  @!P0 LDGSTS.E.BYPASS.128 [R54+0x600], desc[UR18][R82.64] ;  /* 0x0060000052368fae */ /* 0x0003e8000b981812 */
[----:B------:R1:W-:Y:S04]  /*50f0*/  @!P0 LDGSTS.E.BYPASS.128 [R54+0x700], desc[UR18][R92.64] ;  /* 0x007000005c368fae */ /* 0x0003e8000b981812 */
[----:B------:R-:W0:Y:S02]  /*5100*/  LDGDEPBAR ;  /* 0x00000000000079af */ /* 0x000e240000000000 */
.L_x_7:
[C---:B---3--:R-:W-:Y:S01]  /*5110*/  FFMA R88, R32.reuse, R17, R88 ;  /* 0x0000001120587223 */ /* 0x048fe20000000058 */
[C---:B------:R-:W-:Y:S01]  /*5120*/  FFMA R86, R32.reuse, R19, R86 ;  /* 0x0000001320567223 */ /* 0x040fe20000000056 */
[C---:B------:R-:W-:Y:S01]  /*5130*/  FFMA R91, R32.reuse, R16, R91 ;  /* 0x00000010205b7223 */ /* 0x040fe2000000005b */
[----:B------:R-:W-:Y:S01]  /*5140*/  FFMA R89, R32, R18, R89 ;  /* 0x0000001220597223 */ /* 0x000fe20000000059 */
[----:B-1----:R-:W-:Y:S01]  /*5150*/  FFMA R45, R33, R13, R88 ;  /* 0x0000000d212d7223 */ /* 0x002fe20000000058 */
[C---:B--2---:R-:W-:Y:S01]  /*5160*/  FFMA R59, R20.reuse, R16, R59 ;  /* 0x00000010143b7223 */ /* 0x044fe2000000003b */
        /* <DEDUP_REMOVED lines=9> */
[C---:B------:R-:W-:Y:S01]  /*5200*/  FFMA R86, R33.reuse, R15, R86 ;  /* 0x0000000f21567223 */ /* 0x040fe20000000056 */
[----:B------:R-:W-:Y:S01]  /*5210*/  FFMA R76, R34, R9, R45 ;  /* 0x00000009224c7223 */ /* 0x000fe2000000002d */
[----:B------:R-:W2:Y:S01]  /*5220*/  LDS.128 R36, [R49+0x180] ;  /* 0x0001800031247984 */ /* 0x000ea20000000c00 */
[C---:B------:R-:W-:Y:S01]  /*5230*/  FFMA R91, R12.reuse, R33, R91 ;  /* 0x000000210c5b7223 */ /* 0x040fe2000000005b */
[-C--:B------:R-:W-:Y:S01]  /*5240*/  FFMA R89, R33, R14.reuse, R89 ;  /* 0x0000000e21597223 */ /* 0x080fe20000000059 */
[----:B------:R-:W-:Y:S01]  /*5250*/  FFMA R59, R12, R21, R59 ;  /* 0x000000150c3b7223 */ /* 0x000fe2000000003b */
[----:B------:R-:W3:Y:S01]  /*5260*/  LDS.128 R44, [R49+0x280] ;  /* 0x00028000312c7984 */ /* 0x000ee20000000c00 */
[C---:B------:R-:W-:Y:S01]  /*5270*/  FFMA R13, R21.reuse, R13, R58 ;  /* 0x0000000d150d7223 */ /* 0x040fe2000000003a */
[C---:B------:R-:W-:Y:S01]  /*5280*/  FFMA R57, R21.reuse, R14, R57 ;  /* 0x0000000e15397223 */ /* 0x040fe20000000039 */
[----:B------:R-:W-:Y:S01]  /*5290*/  FFMA R56, R21, R15, R56 ;  /* 0x0000000f15387223 */ /* 0x000fe20000000038 */
[----:B------:R-:W4:Y:S01]  /*52a0*/  LDS.128 R40, [R51+0x2100] ;  /* 0x0021000033287984 */ /* 0x000f220000000c00 */
[----:B------:R-:W-:Y:S01]  /*52b0*/  FFMA R78, R34, R11, R86 ;  /* 0x0000000b224e7223 */ /* 0x000fe20000000056 */
[----:B------:R-:W-:Y:S01]  /*52c0*/  FFMA R77, R8, R34, R91 ;  /* 0x00000022084d7223 */ /* 0x000fe2000000005b */
[----:B------:R-:W-:Y:S01]  /*52d0*/  FFMA R79, R34, R10, R89 ;  /* 0x0000000a224f7223 */ /* 0x000fe20000000059 */
        /* <DEDUP_REMOVED lines=12> */
[C---:B------:R-:W-:Y:S01]  /*53a0*/  FFMA R91, R23.reuse, R6, R57 ;  /* 0x00000006175b7223 */ /* 0x040fe20000000039 */
[----:B------:R-:W-:Y:S01]  /*53b0*/  FFMA R88, R23, R7, R56 ;  /* 0x0000000717587223 */ /* 0x000fe20000000038 */
[----:B------:R-:W-:Y:S01]  /*53c0*/  LDS.128 R12, [R49+0x480] ;  /* 0x00048000310c7984 */ /* 0x000fe20000000c00 */
[----:B------:R-:W-:Y:S01]  /*53d0*/  UIADD3 UR9, UPT, UPT, UR9, 0x1, URZ ;  /* 0x0000000109097890 */ /* 0x000fe2000fffe0ff */
[----:B------:R-:W-:-:S02]  /*53e0*/  IADD3 R2, PT, PT, R2, 0x40, RZ ;  /* 0x0000004002027810 */ /* 0x000fc40007ffe0ff */
[----:B------:R-:W5:Y:S01]  /*53f0*/  LDS.128 R4, [R51+0x2300] ;  /* 0x0023000033047984 */ /* 0x000f620000000c00 */
[----:B------:R-:W-:Y:S01]  /*5400*/  UISETP.NE.AND UP0, UPT, UR9, URZ, UPT ;  /* 0x000000ff0900728c */ /* 0x000fe2000bf05270 */
[----:B------:R-:W-:Y:S02]  /*5410*/  IADD3 R0, PT, PT, R0, 0x40, RZ ;  /* 0x0000004000007810 */ /* 0x000fe40007ffe0ff */
[----:B------:R-:W-:Y:S01]  /*5420*/  LDS.128 R56, [R49+0x290] ;  /* 0x0002900031387984 */ /* 0x000fe20000000c00 */
[----:B------:R-:W-:Y:S01]  /*5430*/  IADD3 R53, PT, PT, R53, 0x40, RZ ;  /* 0x0000004035357810 */ /* 0x000fe20007ffe0ff */
[C---:B-1----:R-:W-:Y:S01]  /*5440*/  FFMA R69, R24.reuse, R28, R69 ;  /* 0x0000001c18457223 */ /* 0x042fe20000000045 */
[C---:B------:R-:W-:Y:S01]  /*5450*/  FFMA R66, R24.reuse, R29, R66 ;  /* 0x0000001d18427223 */ /* 0x040fe20000000042 */
[CC--:B------:R-:W-:Y:S01]  /*5460*/  FFMA R71, R24.reuse, R30.reuse, R71 ;  /* 0x0000001e18477223 */ /* 0x0c0fe20000000047 */
[----:B------:R-:W-:Y:S01]  /*5470*/  FFMA R70, R24, R31, R70 ;  /* 0x0000001f18467223 */ /* 0x000fe20000000046 */
[C---:B--2---:R-:W-:Y:S01]  /*5480*/  FFMA R72, R36.reuse, R29, R72 ;  /* 0x0000001d24487223 */ /* 0x044fe20000000048 */
[C---:B------:R-:W-:Y:S01]  /*5490*/  FFMA R75, R36.reuse, R30, R75 ;  /* 0x0000001e244b7223 */ /* 0x040fe2000000004b */
[C---:B------:R-:W-:Y:S01]  /*54a0*/  FFMA R74, R36.reuse, R31, R74 ;  /* 0x0000001f244a7223 */ /* 0x040fe2000000004a */
[-C--:B------:R-:W-:Y:S01]  /*54b0*/  FFMA R73, R36, R28.reuse, R73 ;  /* 0x0000001c24497223 */ /* 0x080fe20000000049 */
[C---:B---3--:R-:W-:Y:S01]  /*54c0*/  FFMA R60, R44.reuse, R29, R60 ;  /* 0x0000001d2c3c7223 */ /* 0x048fe2000000003c */
[C---:B------:R-:W-:Y:S01]  /*54d0*/  FFMA R61, R44.reuse, R28, R61 ;  /* 0x0000001c2c3d7223 */ /* 0x040fe2000000003d */
[C---:B------:R-:W-:Y:S01]  /*54e0*/  FFMA R63, R44.reuse, R30, R63 ;  /* 0x0000001e2c3f7223 */ /* 0x040fe2000000003f */
[----:B------:R-:W-:Y:S01]  /*54f0*/  FFMA R62, R44, R31, R62 ;  /* 0x0000001f2c3e7223 */ /* 0x000fe2000000003e */
[C---:B----4-:R-:W-:Y:S01]  /*5500*/  FFMA R69, R40.reuse, R25, R69 ;  /* 0x0000001928457223 */ /* 0x050fe20000000045 */
[C---:B------:R-:W-:Y:S01]  /*5510*/  FFMA R21, R25.reuse, R41, R66 ;  /* 0x0000002919157223 */ /* 0x040fe20000000042 */
[CC--:B------:R-:W-:Y:S01]  /*5520*/  FFMA R71, R25.reuse, R42.reuse, R71 ;  /* 0x0000002a19477223 */ /* 0x0c0fe20000000047 */
[----:B------:R-:W-:Y:S01]  /*5530*/  FFMA R70, R25, R43, R70 ;  /* 0x0000002b19467223 */ /* 0x000fe20000000046 */
[-C--:B------:R-:W-:Y:S01]  /*5540*/  FFMA R23, R37, R41.reuse, R72 ;  /* 0x0000002925177223 */ /* 0x080fe20000000048 */
[C---:B------:R-:W-:Y:S01]  /*5550*/  FFMA R25, R45.reuse, R41, R60 ;  /* 0x000000292d197223 */ /* 0x040fe2000000003c */
[----:B------:R-:W-:Y:S01]  /*5560*/  FFMA R61, R40, R45, R61 ;  /* 0x0000002d283d7223 */ /* 0x000fe2000000003d */
[C---:B------:R-:W-:Y:S01]  /*5570*/  FFMA R63, R45.reuse, R42, R63 ;  /* 0x0000002a2d3f7223 */ /* 0x040fe2000000003f */
[----:B------:R-:W-:Y:S01]  /*5580*/  FFMA R62, R45, R43, R62 ;  /* 0x0000002b2d3e7223 */ /* 0x000fe2000000003e */
[-C--:B-----5:R-:W-:Y:S01]  /*5590*/  FFMA R94, R46, R17.reuse, R25 ;  /* 0x000000112e5e7223 */ /* 0x0a0fe20000000019 */
[-C--:B------:R-:W-:Y:S01]  /*55a0*/  FFMA R98, R26, R17.reuse, R21 ;  /* 0x000000111a627223 */ /* 0x080fe20000000015 */
[----:B------:R-:W-:Y:S01]  /*55b0*/  FFMA R100, R38, R17, R23 ;  /* 0x0000001126647223 */ /* 0x000fe20000000017 */
[----:B------:R-:W-:Y:S01]  /*55c0*/  FFMA R64, R8, R29, R64 ;  /* 0x0000001d08407223 */ /* 0x000fe20000000040 */
[----:B------:R-:W-:Y:S01]  /*55d0*/  FFMA R69, R16, R26, R69 ;  /* 0x0000001a10457223 */ /* 0x000fe20000000045 */
[C---:B------:R-:W-:Y:S01]  /*55e0*/  FFMA R71, R26.reuse, R18, R71 ;  /* 0x000000121a477223 */ /* 0x040fe20000000047 */
[----:B------:R-:W-:Y:S01]  /*55f0*/  FFMA R70, R26, R19, R70 ;  /* 0x000000131a467223 */ /* 0x000fe20000000046 */
[----:B------:R-:W-:Y:S01]  /*5600*/  FFMA R25, R9, R41, R64 ;  /* 0x0000002909197223 */ /* 0x000fe20000000040 */
[----:B------:R-:W1:Y:S01]  /*5610*/  LDS.128 R20, [R49+0x580] ;  /* 0x0005800031147984 */ /* 0x000e620000000c00 */
        /* <DEDUP_REMOVED lines=15> */
[----:B------:R-:W2:Y:S01]  /*5710*/  LDS.128 R24, [R49+0x680] ;  /* 0x0006800031187984 */ /* 0x000ea20000000c00 */
[----:B------:R-:W-:Y:S01]  /*5720*/  FFMA R84, R12, R29, R84 ;  /* 0x0000001d0c547223 */ /* 0x000fe20000000054 */
[----:B------:R-:W-:Y:S01]  /*5730*/  FFMA R65, R40, R9, R65 ;  /* 0x0000000928417223 */ /* 0x000fe20000000041 */
[CC--:B------:R-:W-:Y:S01]  /*5740*/  FFMA R67, R9.reuse, R42.reuse, R67 ;  /* 0x0000002a09437223 */ /* 0x0c0fe20000000043 */
[----:B------:R-:W3:Y:S01]  /*5750*/  LDS.128 R44, [R49+0x780] ;  /* 0x00078000312c7984 */ /* 0x000ee20000000c00 */
[----:B------:R-:W-:Y:S01]  /*5760*/  FFMA R68, R9, R43, R68 ;  /* 0x0000002b09447223 */ /* 0x000fe20000000044 */
[----:B------:R-:W-:Y:S01]  /*5770*/  FFMA R9, R13, R41, R84 ;  /* 0x000000290d097223 */ /* 0x000fe20000000054 */
[C---:B------:R-:W-:Y:S01]  /*5780*/  FFMA R75, R37.reuse, R42, R75 ;  /* 0x0000002a254b7223 */ /* 0x040fe2000000004b */
[----:B------:R-:W-:Y:S01]  /*5790*/  FFMA R74, R37, R43, R74 ;  /* 0x0000002b254a7223 */ /* 0x000fe2000000004a */
[C---:B------:R-:W-:Y:S01]  /*57a0*/  FFMA R87, R12.reuse, R28, R87 ;  /* 0x0000001c0c577223 */ /* 0x040fe20000000057 */
[C---:B------:R-:W-:Y:S01]  /*57b0*/  FFMA R85, R12.reuse, R30, R85 ;  /* 0x0000001e0c557223 */ /* 0x040fe20000000055 */
[----:B------:R-:W-:Y:S01]  /*57c0*/  FFMA R90, R12, R31, R90 ;  /* 0x0000001f0c5a7223 */ /* 0x000fe2000000005a */
[----:B------:R-:W-:Y:S01]  /*57d0*/  FFMA R66, R14, R17, R9 ;  /* 0x000000110e427223 */ /* 0x000fe20000000009 */
[CC--:B------:R-:W-:Y:S01]  /*57e0*/  FFMA R75, R38.reuse, R18.reuse, R75 ;  /* 0x00000012264b7223 */ /* 0x0c0fe2000000004b */
[-C--:B------:R-:W-:Y:S01]  /*57f0*/  FFMA R74, R38, R19.reuse, R74 ;  /* 0x00000013264a7223 */ /* 0x080fe2000000004a */
        /* <DEDUP_REMOVED lines=18> */
[----:B------:R-:W-:Y:S01]  /*5920*/  FFMA R82, R21, R43, R82 ;  /* 0x0000002b15527223 */ /* 0x000fe20000000052 */
[----:B------:R-:W-:Y:S01]  /*5930*/  FFMA R73, R16, R38, R73 ;  /* 0x0000002610497223 */ /* 0x000fe20000000049 */
[----:B------:R-:W-:Y:S01]  /*5940*/  FFMA R75, R4, R11, R65 ;  /* 0x0000000b044b7223 */ /* 0x000fe20000000041 */
        /* <DEDUP_REMOVED lines=13> */
[C---:B------:R-:W-:Y:S01]  /*5a20*/  FFMA R77, R40.reuse, R25, R77 ;  /* 0x00000019284d7223 */ /* 0x040fe2000000004d */
[C---:B------:R-:W-:Y:S01]  /*5a30*/  FFMA R21, R25.reuse, R41, R76 ;  /* 0x0000002919157223 */ /* 0x040fe2000000004c */
[----:B------:R-:W1:Y:S01]  /*5a40*/  LDS.128 R8, [R51+0x2400] ;  /* 0x0024000033087984 */ /* 0x000e620000000c00 */
[CC--:B------:R-:W-:Y:S01]  /*5a50*/  FFMA R79, R25.reuse, R42.reuse, R79 ;  /* 0x0000002a194f7223 */ /* 0x0c0fe2000000004f */
[----:B------:R-:W-:Y:S01]  /*5a60*/  FFMA R78, R25, R43, R78 ;  /* 0x0000002b194e7223 */ /* 0x000fe2000000004e */
[----:B------:R-:W-:Y:S01]  /*5a70*/  FFMA R89, R40, R45, R89 ;  /* 0x0000002d28597223 */ /* 0x000fe20000000059 */
[C---:B------:R-:W-:Y:S01]  /*5a80*/  FFMA R41, R45.reuse, R41, R86 ;  /* 0x000000292d297223 */ /* 0x040fe20000000056 */
        /* <DEDUP_REMOVED lines=12> */
[----:B------:R-:W2:Y:S01]  /*5b50*/  LDS.128 R12, [R51+0x2500] ;  /* 0x00250000330c7984 */ /* 0x000ea20000000c00 */
[C---:B------:R-:W-:Y:S01]  /*5b60*/  FFMA R60, R26.reuse, R17, R21 ;  /* 0x000000111a3c7223 */ /* 0x040fe20000000015 */
[C---:B------:R-:W-:Y:S01]  /*5b70*/  FFMA R63, R26.reuse, R18, R79 ;  /* 0x000000121a3f7223 */ /* 0x040fe2000000004f */
[----:B------:R-:W-:Y:S01]  /*5b80*/  FFMA R62, R26, R19, R78 ;  /* 0x000000131a3e7223 */ /* 0x000fe2000000004e */
[----:B------:R-:W-:Y:S01]  /*5b90*/  FFMA R73, R16, R46, R89 ;  /* 0x0000002e10497223 */ /* 0x000fe20000000059 */
[C---:B------:R-:W-:Y:S01]  /*5ba0*/  FFMA R72, R46.reuse, R17, R41 ;  /* 0x000000112e487223 */ /* 0x040fe20000000029 */
[C---:B------:R-:W-:Y:S01]  /*5bb0*/  FFMA R77, R46.reuse, R18, R91 ;  /* 0x000000122e4d7223 */ /* 0x040fe2000000005b */
[----:B------:R-:W-:Y:S01]  /*5bc0*/  FFMA R76, R46, R19, R88 ;  /* 0x000000132e4c7223 */ /* 0x000fe20000000058 */
[----:B------:R-:W3:Y:S01]  /*5bd0*/  LDS.128 R32, [R49+0x90] ;  /* 0x0000900031207984 */ /* 0x000ee20000000c00 */
[C---:B------:R-:W-:Y:S01]  /*5be0*/  FFMA R65, R4.reuse, R23, R65 ;  /* 0x0000001704417223 */ /* 0x040fe20000000041 */
[C---:B------:R-:W-:Y:S01]  /*5bf0*/  FFMA R64, R23.reuse, R5, R64 ;  /* 0x0000000517407223 */ /* 0x040fe20000000040 */
[CC--:B------:R-:W-:Y:S01]  /*5c00*/  FFMA R69, R23.reuse, R6.reuse, R69 ;  /* 0x0000000617457223 */ /* 0x0c0fe20000000045 */
[----:B------:R-:W4:Y:S01]  /*5c10*/  LDS.128 R36, [R49+0x190] ;  /* 0x0001900031247984 */ /* 0x000f220000000c00 */
[----:B------:R-:W-:Y:S01]  /*5c20*/  FFMA R70, R23, R7, R70 ;  /* 0x0000000717467223 */ /* 0x000fe20000000046 */
[C---:B------:R-:W-:Y:S01]  /*5c30*/  FFMA R60, R27.reuse, R5, R60 ;  /* 0x000000051b3c7223 */ /* 0x040fe2000000003c */
[----:B------:R-:W-:Y:S01]  /*5c40*/  FFMA R62, R27, R7, R62 ;  /* 0x000000071b3e7223 */ /* 0x000fe2000000003e */
[----:B------:R-:W5:Y:S01]  /*5c50*/  LDS.128 R16, [R49+0x390] ;  /* 0x0003900031107984 */ /* 0x000f620000000c00 */
[C---:B------:R-:W-:Y:S01]  /*5c60*/  FFMA R72, R47.reuse, R5, R72 ;  /* 0x000000052f487223 */ /* 0x040fe20000000048 */
[C---:B------:R-:W-:Y:S01]  /*5c70*/  FFMA R76, R47.reuse, R7, R76 ;  /* 0x000000072f4c7223 */ /* 0x040fe2000000004c */
[C---:B------:R-:W-:Y:S01]  /*5c80*/  FFMA R73, R4.reuse, R47, R73 ;  /* 0x0000002f04497223 */ /* 0x040fe20000000049 */
[----:B------:R-:W5:Y:S01]  /*5c90*/  LDS.128 R20, [R51+0x2600] ;  /* 0x0026000033147984 */ /* 0x000f620000000c00 */
[----:B------:R-:W-:Y:S01]  /*5ca0*/  FFMA R77, R47, R6, R77 ;  /* 0x000000062f4d7223 */ /* 0x000fe2000000004d */
[----:B------:R-:W-:Y:S01]  /*5cb0*/  FFMA R61, R4, R27, R61 ;  /* 0x0000001b043d7223 */ /* 0x000fe2000000003d */
[C---:B-1----:R-:W-:Y:S01]  /*5cc0*/  FFMA R94, R56.reuse, R9, R94 ;  /* 0x00000009385e7223 */ /* 0x042fe2000000005e */
[C---:B------:R-:W-:Y:S01]  /*5cd0*/  FFMA R95, R56.reuse, R8, R95 ;  /* 0x00000008385f7223 */ /* 0x040fe2000000005f */
[C---:B------:R-:W-:Y:S01]  /*5ce0*/  FFMA R97, R56.reuse, R10, R97 ;  /* 0x0000000a38617223 */ /* 0x040fe20000000061 */
[----:B------:R-:W-:Y:S01]  /*5cf0*/  FFMA R96, R56, R11, R96 ;  /* 0x0000000b38607223 */ /* 0x000fe20000000060 */
[----:B------:R-:W1:Y:S01]  /*5d00*/  LDS.128 R44, [R49+0x490] ;  /* 0x00049000312c7984 */ /* 0x000e620000000c00 */
[----:B------:R-:W-:-:S03]  /*5d10*/  FFMA R63, R27, R6, R63 ;  /* 0x000000061b3f7223 */ /* 0x000fc6000000003f */
[----:B------:R-:W1:Y:S04]  /*5d20*/  LDS.128 R28, [R51+0x2700] ;  /* 0x00270000331c7984 */ /* 0x000e680000000c00 */
[----:B------:R-:W1:Y:S01]  /*5d30*/  LDS.128 R40, [R49+0x790] ;  /* 0x0007900031287984 */ /* 0x000e620000000c00 */
[C---:B--2---:R-:W-:Y:S01]  /*5d40*/  FFMA R25, R57.reuse, R13, R94 ;  /* 0x0000000d39197223 */ /* 0x044fe2000000005e */
[----:B------:R-:W-:Y:S01]  /*5d50*/  FFMA R95, R12, R57, R95 ;  /* 0x000000390c5f7223 */ /* 0x000fe2000000005f */
[C---:B------:R-:W-:Y:S01]  /*5d60*/  FFMA R97, R57.reuse, R14, R97 ;  /* 0x0000000e39617223 */ /* 0x040fe20000000061 */
[----:B------:R-:W-:Y:S01]  /*5d70*/  FFMA R96, R57, R15, R96 ;  /* 0x0000000f39607223 */ /* 0x000fe20000000060 */
[C---:B---3--:R-:W-:Y:S01]  /*5d80*/  FFMA R98, R32.reuse, R9, R98 ;  /* 0x0000000920627223 */ /* 0x048fe20000000062 */
[C---:B------:R-:W-:Y:S01]  /*5d90*/  FFMA R99, R32.reuse, R8, R99 ;  /* 0x0000000820637223 */ /* 0x040fe20000000063 */
[C---:B------:R-:W-:Y:S01]  /*5da0*/  FFMA R101, R32.reuse, R10, R101 ;  /* 0x0000000a20657223 */ /* 0x040fe20000000065 */
[----:B------:R-:W-:Y:S01]  /*5db0*/  FFMA R102, R32, R11, R102 ;  /* 0x0000000b20667223 */ /* 0x000fe20000000066 */
[C---:B----4-:R-:W-:Y:S01]  /*5dc0*/  FFMA R100, R36.reuse, R9, R100 ;  /* 0x0000000924647223 */ /* 0x050fe20000000064 */
[----:B------:R-:W-:Y:S01]  /*5dd0*/  FFMA R5, R33, R13, R98 ;  /* 0x0000000d21057223 */ /* 0x000fe20000000062 */
[C---:B------:R-:W-:Y:S01]  /*5de0*/  FFMA R105, R36.reuse, R8, R105 ;  /* 0x0000000824697223 */ /* 0x040fe20000000069 */
[----:B------:R-:W-:Y:S01]  /*5df0*/  FFMA R103, R36, R10, R103 ;  /* 0x0000000a24677223 */ /* 0x000fe20000000067 */
[C---:B-----5:R-:W-:Y:S01]  /*5e00*/  FFMA R74, R16.reuse, R9, R74 ;  /* 0x00000009104a7223 */ /* 0x060fe2000000004a */
[----:B------:R-:W-:Y:S01]  /*5e10*/  FFMA R7, R37, R13, R100 ;  /* 0x0000000d25077223 */ /* 0x000fe20000000064 */
[C---:B------:R-:W-:Y:S01]  /*5e20*/  FFMA R75, R16.reuse, R8, R75 ;  /* 0x00000008104b7223 */ /* 0x040fe2000000004b */
[----:B------:R-:W-:Y:S01]  /*5e30*/  FFMA R93, R16, R10, R93 ;  /* 0x0000000a105d7223 */ /* 0x000fe2000000005d */
[----:B------:R-:W-:Y:S01]  /*5e40*/  FFMA R56, R58, R21, R25 ;  /* 0x000000153a387223 */ /* 0x000fe20000000019 */
[C---:B------:R-:W-:Y:S01]  /*5e50*/  FFMA R25, R17.reuse, R13, R74 ;  /* 0x0000000d11197223 */ /* 0x040fe2000000004a */
[-C--:B------:R-:W-:Y:S01]  /*5e60*/  FFMA R82, R34, R21.reuse, R5 ;  /* 0x0000001522527223 */ /* 0x080fe20000000005 */
[----:B------:R-:W-:Y:S01]  /*5e70*/  FFMA R84, R38, R21, R7 ;  /* 0x0000001526547223 */ /* 0x000fe20000000007 */
[----:B------:R-:W-:Y:S01]  /*5e80*/  FFMA R92, R16, R11, R92 ;  /* 0x0000000b105c7223 */ /* 0x000fe2000000005c */
[----:B------:R-:W-:Y:S01]  /*5e90*/  FFMA R78, R18, R21, R25 ;  /* 0x00000015124e7223 */ /* 0x000fe20000000019 */
[----:B------:R-:W2:Y:S01]  /*5ea0*/  LDS.128 R4, [R49+0x590] ;  /* 0x0005900031047984 */ /* 0x000ea20000000c00 */
[----:B-1----:R-:W-:Y:S01]  /*5eb0*/  FFMA R66, R44, R9, R66 ;  /* 0x000000092c427223 */ /* 0x002fe20000000042 */
[----:B------:R-:W-:Y:S01]  /*5ec0*/  FFMA R75, R12, R17, R75 ;  /* 0x000000110c4b7223 */ /* 0x000fe2000000004b */
[CC--:B------:R-:W-:Y:S01]  /*5ed0*/  FFMA R68, R44.reuse, R11.reuse, R68 ;  /* 0x0000000b2c447223 */ /* 0x0c0fe20000000044 */
[----:B------:R-:W1:Y:S01]  /*5ee0*/  LDS.128 R24, [R49+0x690] ;  /* 0x0006900031187984 */ /* 0x000e620000000c00 */
        /* <DEDUP_REMOVED lines=8> */
[C---:B------:R-:W-:Y:S01]  /*5f70*/  FFMA R67, R12.reuse, R45, R67 ;  /* 0x0000002d0c437223 */ /* 0x040fe20000000043 */
[-C--:B------:R-:W-:Y:S01]  /*5f80*/  FFMA R71, R45, R14.reuse, R71 ;  /* 0x0000000e2d477223 */ /* 0x080fe20000000047 */
        /* <DEDUP_REMOVED lines=11> */
[-C--:B------:R-:W-:Y:S01]  /*6040*/  FFMA R80, R18, R23.reuse, R92 ;  /* 0x0000001712507223 */ /* 0x080fe2000000005c */
        /* <DEDUP_REMOVED lines=13> */
[C---:B--2---:R-:W-:Y:S01]  /*6120*/  FFMA R65, R4.reuse, R8, R65 ;  /* 0x0000000804417223 */ /* 0x044fe20000000041 */
[C---:B------:R-:W-:Y:S01]  /*6130*/  FFMA R64, R4.reuse, R9, R64 ;  /* 0x0000000904407223 */ /* 0x040fe20000000040 */
[C---:B------:R-:W-:Y:S01]  /*6140*/  FFMA R69, R4.reuse, R10, R69 ;  /* 0x0000000a04457223 */ /* 0x040fe20000000045 */
[----:B------:R-:W-:Y:S01]  /*6150*/  FFMA R70, R4, R11, R70 ;  /* 0x0000000b04467223 */ /* 0x000fe20000000046 */
[----:B-1----:R-:W-:Y:S01]  /*6160*/  FFMA R60, R24, R9, R60 ;  /* 0x00000009183c7223 */ /* 0x002fe2000000003c */
[----:B------:R-:W-:Y:S01]  /*6170*/  FFMA R65, R12, R5, R65 ;  /* 0x000000050c417223 */ /* 0x000fe20000000041 */
[CC--:B------:R-:W-:Y:S01]  /*6180*/  FFMA R17, R5.reuse, R13.reuse, R64 ;  /* 0x0000000d05117223 */ /* 0x0c0fe20000000040 */
        /* <DEDUP_REMOVED lines=35> */
[C---:B------:R-:W-:Y:S01]  /*63c0*/  FFMA R63, R26.reuse, R22, R63 ;  /* 0x000000161a3f7223 */ /* 0x040fe2000000003f */
[----:B------:R-:W2:Y:S01]  /*63d0*/  LDS.128 R32, [R49+0xa0] ;  /* 0x0000a00031207984 */ /* 0x000ea20000000c00 */
[----:B------:R-:W-:Y:S01]  /*63e0*/  FFMA R62, R26, R23, R62 ;  /* 0x000000171a3e7223 */ /* 0x000fe2000000003e */
[----:B------:R-:W-:Y:S01]  /*63f0*/  FFMA R73, R12, R41, R73 ;  /* 0x000000290c497223 */ /* 0x000fe20000000049 */
[C---:B------:R-:W-:Y:S01]  /*6400*/  FFMA R77, R41.reuse, R14, R77 ;  /* 0x0000000e294d7223 */ /* 0x040fe2000000004d */
[----:B------:R-:W3:Y:S01]  /*6410*/  LDS.128 R36, [R49+0x1a0] ;  /* 0x0001a00031247984 */ /* 0x000ee20000000c00 */
[----:B------:R-:W-:Y:S01]  /*6420*/  FFMA R76, R41, R15, R76 ;  /* 0x0000000f294c7223 */ /* 0x000fe2000000004c */
[----:B------:R-:W-:Y:S01]  /*6430*/  FFMA R70, R42, R21, R13 ;  /* 0x000000152a467223 */ /* 0x000fe2000000000d */
[----:B------:R-:W-:Y:S01]  /*6440*/  FFMA R57, R20, R58, R95 ;  /* 0x0000003a14397223 */ /* 0x000fe2000000005f */
[----:B------:R-:W4:Y:S01]  /*6450*/  LDS.128 R4, [R51+0x2900] ;  /* 0x0029000033047984 */ /* 0x000f220000000c00 */
[----:B------:R-:W-:Y:S01]  /*6460*/  FFMA R83, R58, R22, R97 ;  /* 0x000000163a537223 */ /* 0x000fe20000000061 */
[----:B------:R-:W-:Y:S01]  /*6470*/  FFMA R61, R28, R27, R61 ;  /* 0x0000001b1c3d7223 */ /* 0x000fe2000000003d */
[C---:B------:R-:W-:Y:S01]  /*6480*/  FFMA R60, R27.reuse, R29, R60 ;  /* 0x0000001d1b3c7223 */ /* 0x040fe2000000003c */
[----:B------:R-:W5:Y:S01]  /*6490*/  LDS.128 R12, [R49+0x3a0] ;  /* 0x0003a000310c7984 */ /* 0x000f620000000c00 */
[C---:B------:R-:W-:Y:S01]  /*64a0*/  FFMA R63, R27.reuse, R30, R63 ;  /* 0x0000001e1b3f7223 */ /* 0x040fe2000000003f */
[----:B------:R-:W-:Y:S01]  /*64b0*/  FFMA R62, R27, R31, R62 ;  /* 0x0000001f1b3e7223 */ /* 0x000fe2000000003e */
[----:B------:R-:W-:Y:S01]  /*64c0*/  FFMA R69, R20, R42, R73 ;  /* 0x0000002a14457223 */ /* 0x000fe20000000049 */
[-C--:B------:R-:W-:Y:S01]  /*64d0*/  FFMA R58, R58, R23.reuse, R96 ;  /* 0x000000173a3a7223 */ /* 0x080fe20000000060 */
[----:B------:R-:W5:Y:S01]  /*64e0*/  LDS.128 R24, [R51+0x2a00] ;  /* 0x002a000033187984 */ /* 0x000f620000000c00 */
        /* <DEDUP_REMOVED lines=10> */
[----:B------:R-:W5:Y:S04]  /*6590*/  LDS.128 R28, [R51+0x2b00] ;  /* 0x002b0000331c7984 */ /* 0x000f680000000c00 */
[----:B------:R-:W5:Y:S01]  /*65a0*/  LDS.128 R40, [R49+0x7a0] ;  /* 0x0007a00031287984 */ /* 0x000f620000000c00 */
[C---:B-1----:R-:W-:Y:S01]  /*65b0*/  FFMA R56, R44.reuse, R17, R56 ;  /* 0x000000112c387223 */ /* 0x042fe20000000038 */
[C---:B------:R-:W-:Y:S01]  /*65c0*/  FFMA R57, R44.reuse, R16, R57 ;  /* 0x000000102c397223 */ /* 0x040fe20000000039 */
[CC--:B------:R-:W-:Y:S01]  /*65d0*/  FFMA R58, R44.reuse, R19.reuse, R58 ;  /* 0x000000132c3a7223 */ /* 0x0c0fe2000000003a */
[----:B------:R-:W-:Y:S01]  /*65e0*/  FFMA R83, R44, R18, R83 ;  /* 0x000000122c537223 */ /* 0x000fe20000000053 */
[C---:B--2---:R-:W-:Y:S01]  /*65f0*/  FFMA R86, R32.reuse, R19, R86 ;  /* 0x0000001320567223 */ /* 0x044fe20000000056 */
[CC--:B------:R-:W-:Y:S01]  /*6600*/  FFMA R82, R32.reuse, R17.reuse, R82 ;  /* 0x0000001120527223 */ /* 0x0c0fe20000000052 */
[C---:B------:R-:W-:Y:S01]  /*6610*/  FFMA R85, R32.reuse, R16, R85 ;  /* 0x0000001020557223 */ /* 0x040fe20000000055 */
[----:B------:R-:W-:Y:S01]  /*6620*/  FFMA R87, R32, R18, R87 ;  /* 0x0000001220577223 */ /* 0x000fe20000000057 */
[C---:B---3--:R-:W-:Y:S01]  /*6630*/  FFMA R84, R36.reuse, R17, R84 ;  /* 0x0000001124547223 */ /* 0x048fe20000000054 */
[C---:B------:R-:W-:Y:S01]  /*6640*/  FFMA R88, R36.reuse, R19, R88 ;  /* 0x0000001324587223 */ /* 0x040fe20000000058 */
[C---:B------:R-:W-:Y:S01]  /*6650*/  FFMA R91, R36.reuse, R16, R91 ;  /* 0x00000010245b7223 */ /* 0x040fe2000000005b */
[----:B------:R-:W-:Y:S01]  /*6660*/  FFMA R89, R36, R18, R89 ;  /* 0x0000001224597223 */ /* 0x000fe20000000059 */
[----:B----4-:R-:W-:Y:S01]  /*6670*/  FFMA R23, R45, R5, R56 ;  /* 0x000000052d177223 */ /* 0x010fe20000000038 */
[----:B------:R-:W-:Y:S01]  /*6680*/  FFMA R86, R33, R7, R86 ;  /* 0x0000000721567223 */ /* 0x000fe20000000056 */
[C---:B------:R-:W-:Y:S01]  /*6690*/  FFMA R11, R37.reuse, R5, R84 ;  /* 0x00000005250b7223 */ /* 0x040fe20000000054 */
[----:B------:R-:W-:Y:S01]  /*66a0*/  FFMA R21, R4, R45, R57 ;  /* 0x0000002d04157223 */ /* 0x000fe20000000039 */
[C---:B-----5:R-:W-:Y:S01]  /*66b0*/  FFMA R79, R12.reuse, R16, R79 ;  /* 0x000000100c4f7223 */ /* 0x060fe2000000004f */
        /* <DEDUP_REMOVED lines=11> */
[C---:B------:R-:W-:Y:S01]  /*6770*/  FFMA R23, R13.reuse, R5, R78 ;  /* 0x000000050d177223 */ /* 0x040fe2000000004e */
[C---:B------:R-:W-:Y:S01]  /*6780*/  FFMA R81, R13.reuse, R6, R81 ;  /* 0x000000060d517223 */ /* 0x040fe20000000051 */
[----:B------:R-:W-:Y:S01]  /*6790*/  FFMA R80, R13, R7, R80 ;  /* 0x000000070d507223 */ /* 0x000fe20000000050 */
[----:B------:R-:W1:Y:S01]  /*67a0*/  LDS.128 R56, [R49+0x4a0] ;  /* 0x0004a00031387984 */ /* 0x000e620000000c00 */
[-C--:B------:R-:W-:Y:S01]  /*67b0*/  FFMA R90, R38, R27.reuse, R88 ;  /* 0x0000001b265a7223 */ /* 0x080fe20000000058 */
        /* <DEDUP_REMOVED lines=18> */
[-C--:B------:R-:W-:Y:S01]  /*68e0*/  FFMA R89, R37, R6.reuse, R89 ;  /* 0x0000000625597223 */ /* 0x080fe20000000059 */
        /* <DEDUP_REMOVED lines=19> */
[C---:B-1----:R-:W-:Y:S01]  /*6a20*/  FFMA R66, R56.reuse, R17, R66 ;  /* 0x0000001138427223 */ /* 0x042fe20000000042 */
[C---:B------:R-:W-:Y:S01]  /*6a30*/  FFMA R71, R56.reuse, R16, R71 ;  /* 0x0000001038477223 */ /* 0x040fe20000000047 */
[C---:B------:R-:W-:Y:S01]  /*6a40*/  FFMA R75, R56.reuse, R18, R75 ;  /* 0x00000012384b7223 */ /* 0x040fe2000000004b */
[----:B------:R-:W-:Y:S01]  /*6a50*/  FFMA R74, R56, R19, R74 ;  /* 0x00000013384a7223 */ /* 0x000fe2000000004a */
[C---:B------:R-:W-:Y:S01]  /*6a60*/  FFMA R13, R57.reuse, R5, R66 ;  /* 0x00000005390d7223 */ /* 0x040fe20000000042 */
[----:B------:R-:W-:Y:S01]  /*6a70*/  LDS.128 R36, [R49+0x1b0] ;  /* 0x0001b00031247984 */ /* 0x000fe20000000c00 */
[----:B------:R-:W-:Y:S01]  /*6a80*/  FFMA R71, R4, R57, R71 ;  /* 0x0000003904477223 */ /* 0x000fe20000000047 */
[C---:B------:R-:W-:Y:S01]  /*6a90*/  FFMA R75, R57.reuse, R6, R75 ;  /* 0x00000006394b7223 */ /* 0x040fe2000000004b */
[----:B------:R-:W-:Y:S01]  /*6aa0*/  FFMA R66, R58, R25, R13 ;  /* 0x000000193a427223 */ /* 0x000fe2000000000d */
[----:B------:R-:W-:Y:S01]  /*6ab0*/  LDS.128 R32, [R49+0xb0] ;  /* 0x0000b00031207984 */ /* 0x000fe20000000c00 */
[----:B------:R-:W-:Y:S01]  /*6ac0*/  FFMA R74, R57, R7, R74 ;  /* 0x00000007394a7223 */ /* 0x000fe2000000004a */
[----:B------:R-:W-:Y:S01]  /*6ad0*/  FFMA R69, R4, R41, R69 ;  /* 0x0000002904457223 */ /* 0x000fe20000000045 */
[C---:B--2---:R-:W-:Y:S01]  /*6ae0*/  FFMA R67, R8.reuse, R16, R67 ;  /* 0x0000001008437223 */ /* 0x044fe20000000043 */
[C---:B------:R-:W-:Y:S01]  /*6af0*/  FFMA R64, R8.reuse, R17, R64 ;  /* 0x0000001108407223 */ /* 0x040fe20000000040 */
[C---:B------:R-:W-:Y:S01]  /*6b00*/  FFMA R65, R8.reuse, R18, R65 ;  /* 0x0000001208417223 */ /* 0x040fe20000000041 */
[----:B------:R-:W-:Y:S01]  /*6b10*/  FFMA R68, R8, R19, R68 ;  /* 0x0000001308447223 */ /* 0x000fe20000000044 */
[----:B---3--:R-:W-:Y:S01]  /*6b20*/  FFMA R60, R20, R17, R60 ;  /* 0x00000011143c7223 */ /* 0x008fe2000000003c */
        /* <DEDUP_REMOVED lines=19> */
[C---:B------:R-:W-:Y:S01]  /*6c60*/  FFMA R67, R11.reuse, R30, R67 ;  /* 0x0000001e0b437223 */ /* 0x040fe20000000043 */
[----:B------:R-:W2:Y:S01]  /*6c70*/  LDS.128 R44, [R49+0x2b0] ;  /* 0x0002b000312c7984 */ /* 0x000ea20000000c00 */
[----:B------:R-:W-:Y:S01]  /*6c80*/  FFMA R68, R11, R31, R68 ;  /* 0x0000001f0b447223 */ /* 0x000fe20000000044 */
[----:B------:R-:W-:Y:S01]  /*6c90*/  FFMA R61, R24, R22, R61 ;  /* 0x00000016183d7223 */ /* 0x000fe2000000003d */
[C---:B------:R-:W-:Y:S01]  /*6ca0*/  FFMA R63, R22.reuse, R26, R63 ;  /* 0x0000001a163f7223 */ /* 0x040fe2000000003f */
        /* <DEDUP_REMOVED lines=11> */
[----:B------:R-:W5:Y:S01]  /*6d60*/  LDS.128 R20, [R51+0x2e00] ;  /* 0x002e000033147984 */ /* 0x000f620000000c00 */
        /* <DEDUP_REMOVED lines=14> */
[----:B------:R-:W5:Y:S04]  /*6e50*/  LDS.128 R56, [R49+0x4b0] ;  /* 0x0004b00031387984 */ /* 0x000f680000000c00 */
[----:B------:R-:W5:Y:S01]  /*6e60*/  LDS.128 R28, [R51+0x2f00] ;  /* 0x002f0000331c7984 */ /* 0x000f620000000c00 */
[----:B-1----:R-:W-:Y:S01]  /*6e70*/  FFMA R86, R36, R13, R86 ;  /* 0x0000000d24567223 */ /* 0x002fe20000000056 */
[C---:B------:R-:W-:Y:S01]  /*6e80*/  FFMA R88, R32.reuse, R15, R88 ;  /* 0x0000000f20587223 */ /* 0x040fe20000000058 */
[CC--:B------:R-:W-:Y:S01]  /*6e90*/  FFMA R84, R32.reuse, R13.reuse, R84 ;  /* 0x0000000d20547223 */ /* 0x0c0fe20000000054 */
[----:B------:R-:W-:Y:S01]  /*6ea0*/  FFMA R87, R32, R14, R87 ;  /* 0x0000000e20577223 */ /* 0x000fe20000000057 */
[C---:B--2---:R-:W-:Y:S01]  /*6eb0*/  FFMA R80, R44.reuse, R13, R80 ;  /* 0x0000000d2c507223 */ /* 0x044fe20000000050 */
[-C--:B------:R-:W-:Y:S01]  /*6ec0*/  FFMA R81, R44, R12.reuse, R81 ;  /* 0x0000000c2c517223 */ /* 0x080fe20000000051 */
[-C--:B------:R-:W-:Y:S01]  /*6ed0*/  FFMA R90, R36, R15.reuse, R90 ;  /* 0x0000000f245a7223 */ /* 0x080fe2000000005a */
[----:B------:R-:W-:Y:S01]  /*6ee0*/  FFMA R82, R44, R15, R82 ;  /* 0x0000000f2c527223 */ /* 0x000fe20000000052 */
[----:B------:R-:W-:Y:S01]  /*6ef0*/  FFMA R85, R32, R12, R85 ;  /* 0x0000000c20557223 */ /* 0x000fe20000000055 */
[----:B---3--:R-:W-:Y:S01]  /*6f00*/  FFMA R27, R45, R9, R80 ;  /* 0x000000092d1b7223 */ /* 0x008fe20000000050 */
[----:B------:R-:W-:Y:S01]  /*6f10*/  FFMA R25, R8, R45, R81 ;  /* 0x0000002d08197223 */ /* 0x000fe20000000051 */
[----:B------:R-:W-:Y:S01]  /*6f20*/  FFMA R7, R37, R9, R86 ;  /* 0x0000000925077223 */ /* 0x000fe20000000056 */
[C---:B------:R-:W-:Y:S01]  /*6f30*/  FFMA R88, R33.reuse, R11, R88 ;  /* 0x0000000b21587223 */ /* 0x040fe20000000058 */
[----:B----4-:R-:W-:Y:S01]  /*6f40*/  FFMA R76, R16, R13, R76 ;  /* 0x0000000d104c7223 */ /* 0x010fe2000000004c */
[----:B------:R-:W-:Y:S01]  /*6f50*/  FFMA R83, R44, R14, R83 ;  /* 0x0000000e2c537223 */ /* 0x000fe20000000053 */
[C---:B------:R-:W-:Y:S01]  /*6f60*/  FFMA R5, R33.reuse, R9, R84 ;  /* 0x0000000921057223 */ /* 0x040fe20000000054 */
[----:B------:R-:W-:Y:S01]  /*6f70*/  FFMA R87, R33, R10, R87 ;  /* 0x0000000a21577223 */ /* 0x000fe20000000057 */
[-C--:B------:R-:W-:Y:S01]  /*6f80*/  FFMA R90, R37, R11.reuse, R90 ;  /* 0x0000000b255a7223 */ /* 0x080fe2000000005a */
[----:B------:R-:W-:Y:S01]  /*6f90*/  FFMA R4, R45, R11, R82 ;  /* 0x0000000b2d047223 */ /* 0x000fe20000000052 */
[----:B-----5:R-:W-:Y:S01]  /*6fa0*/  FFMA R86, R46, R21, R27 ;  /* 0x000000152e567223 */ /* 0x020fe2000000001b */
[----:B------:R-:W-:Y:S01]  /*6fb0*/  FFMA R25, R20, R46, R25 ;  /* 0x0000002e14197223 */ /* 0x000fe20000000019 */
[----:B------:R-:W-:Y:S01]  /*6fc0*/  FFMA R27, R17, R9, R76 ;  /* 0x00000009111b7223 */ /* 0x000fe2000000004c */
[----:B------:R-:W-:Y:S01]  /*6fd0*/  FFMA R85, R8, R33, R85 ;  /* 0x0000002108557223 */ /* 0x000fe20000000055 */
[----:B------:R-:W-:Y:S01]  /*6fe0*/  FFMA R33, R45, R10, R83 ;  /* 0x0000000a2d217223 */ /* 0x000fe20000000053 */
        /* <DEDUP_REMOVED lines=11> */
[----:B------:R-:W-:Y:S01]  /*70a0*/  LDS.128 R40, [R49+0x7b0] ;  /* 0x0007b00031287984 */ /* 0x000fe20000000c00 */
[----:B------:R-:W-:Y:S01]  /*70b0*/  FFMA R66, R56, R13, R66 ;  /* 0x0000000d38427223 */ /* 0x000fe20000000042 */
[----:B------:R-:W-:Y:S01]  /*70c0*/  FFMA R77, R8, R17, R77 ;  /* 0x00000011084d7223 */ /* 0x000fe2000000004d */
[----:B------:R-:W-:Y:S01]  /*70d0*/  FFMA R87, R28, R47, R25 ;  /* 0x0000002f1c577223 */ /* 0x000fe20000000019 */
[C---:B------:R-:W-:Y:S01]  /*70e0*/  FFMA R79, R17.reuse, R10, R79 ;  /* 0x0000000a114f7223 */ /* 0x040fe2000000004f */
[----:B------:R-:W2:Y:S01]  /*70f0*/  LDS.128 R24, [R49+0x6b0] ;  /* 0x0006b00031187984 */ /* 0x000ea20000000c00 */
        /* <DEDUP_REMOVED lines=25> */
[C---:B------:R-:W-:Y:S01]  /*7290*/  FFMA R71, R56.reuse, R12, R71 ;  /* 0x0000000c38477223 */ /* 0x040fe20000000047 */
[C---:B------:R-:W-:Y:S01]  /*72a0*/  FFMA R75, R56.reuse, R14, R75 ;  /* 0x0000000e384b7223 */ /* 0x040fe2000000004b */
[----:B------:R-:W-:Y:S01]  /*72b0*/  FFMA R74, R56, R15, R74 ;  /* 0x0000000f384a7223 */ /* 0x000fe2000000004a */
[----:B------:R-:W-:Y:S01]  /*72c0*/  LDS.128 R32, [R49+0xc0] ;  /* 0x0000c00031207984 */ /* 0x000fe20000000c00 */
[----:B------:R-:W-:Y:S01]  /*72d0*/  FFMA R85, R28, R39, R85 ;  /* 0x000000271c557223 */ /* 0x000fe20000000055 */
[C---:B-1----:R-:W-:Y:S01]  /*72e0*/  FFMA R64, R4.reuse, R13, R64 ;  /* 0x0000000d04407223 */ /* 0x042fe20000000040 */
        /* <DEDUP_REMOVED lines=26> */
[----:B------:R-:W-:Y:S01]  /*7490*/  FFMA R61, R20, R26, R61 ;  /* 0x0000001a143d7223 */ /* 0x000fe2000000003d */
[----:B------:R-:W-:Y:S01]  /*74a0*/  FFMA R25, R26, R22, R63 ;  /* 0x000000161a197223 */ /* 0x000fe2000000003f */
        /* <DEDUP_REMOVED lines=11> */
[----:B------:R-:W2:Y:S01]  /*7560*/  LDS.128 R36, [R49+0x1c0] ;  /* 0x0001c00031247984 */ /* 0x000ea20000000c00 */
[----:B------:R-:W-:Y:S01]  /*7570*/  FFMA R69, R8, R41, R69 ;  /* 0x0000002908457223 */ /* 0x000fe20000000045 */
[C---:B------:R-:W-:Y:S01]  /*7580*/  FFMA R9, R41.reuse, R9, R70 ;  /* 0x0000000929097223 */ /* 0x040fe20000000046 */
[C---:B------:R-:W-:Y:S01]  /*7590*/  FFMA R73, R41.reuse, R10, R73 ;  /* 0x0000000a29497223 */ /* 0x040fe20000000049 */
[----:B------:R-:W3:Y:S01]  /*75a0*/  LDS.128 R4, [R51+0x3100] ;  /* 0x0031000033047984 */ /* 0x000ee20000000c00 */
[----:B------:R-:W-:Y:S01]  /*75b0*/  FFMA R72, R41, R11, R72 ;  /* 0x0000000b29487223 */ /* 0x000fe20000000048 */
[----:B------:R-:W-:Y:S01]  /*75c0*/  FFMA R63, R28, R27, R61 ;  /* 0x0000001b1c3f7223 */ /* 0x000fe2000000003d */
[C---:B------:R-:W-:Y:S01]  /*75d0*/  FFMA R60, R27.reuse, R29, R60 ;  /* 0x0000001d1b3c7223 */ /* 0x040fe2000000003c */
[----:B------:R-:W4:Y:S01]  /*75e0*/  LDS.128 R12, [R49+0x3c0] ;  /* 0x0003c000310c7984 */ /* 0x000f220000000c00 */
[C---:B------:R-:W-:Y:S01]  /*75f0*/  FFMA R61, R27.reuse, R30, R25 ;  /* 0x0000001e1b3d7223 */ /* 0x040fe20000000019 */
[----:B------:R-:W-:Y:S01]  /*7600*/  FFMA R62, R27, R31, R62 ;  /* 0x0000001f1b3e7223 */ /* 0x000fe2000000003e */
[----:B------:R-:W-:Y:S01]  /*7610*/  FFMA R71, R20, R58, R71 ;  /* 0x0000003a14477223 */ /* 0x000fe20000000047 */
[C---:B------:R-:W-:Y:S01]  /*7620*/  FFMA R75, R58.reuse, R22, R75 ;  /* 0x000000163a4b7223 */ /* 0x040fe2000000004b */
[----:B------:R-:W-:Y:S01]  /*7630*/  FFMA R74, R58, R23, R74 ;  /* 0x000000173a4a7223 */ /* 0x000fe2000000004a */
[----:B------:R-:W5:Y:S01]  /*7640*/  LDS.128 R24, [R51+0x3200] ;  /* 0x0032000033187984 */ /* 0x000f620000000c00 */
        /* <DEDUP_REMOVED lines=12> */
[----:B-1----:R-:W-:Y:S01]  /*7710*/  FFMA R86, R44, R17, R86 ;  /* 0x000000112c567223 */ /* 0x002fe20000000056 */
[----:B------:R-:W1:Y:S01]  /*7720*/  LDS.128 R28, [R51+0x3300] ;  /* 0x00330000331c7984 */ /* 0x000e620000000c00 */
[C---:B------:R-:W-:Y:S01]  /*7730*/  FFMA R83, R32.reuse, R18, R83 ;  /* 0x0000001220537223 */ /* 0x040fe20000000053 */
[-C--:B------:R-:W-:Y:S01]  /*7740*/  FFMA R82, R32, R19.reuse, R82 ;  /* 0x0000001320527223 */ /* 0x080fe20000000052 */
[CC--:B------:R-:W-:Y:S01]  /*7750*/  FFMA R87, R44.reuse, R16.reuse, R87 ;  /* 0x000000102c577223 */ /* 0x0c0fe20000000057 */
[----:B------:R-:W-:Y:S01]  /*7760*/  FFMA R90, R44, R19, R90 ;  /* 0x000000132c5a7223 */ /* 0x000fe2000000005a */
[C---:B------:R-:W-:Y:S01]  /*7770*/  FFMA R80, R32.reuse, R17, R80 ;  /* 0x0000001120507223 */ /* 0x040fe20000000050 */
[----:B------:R-:W1:Y:S01]  /*7780*/  LDS.128 R56, [R49+0x4c0] ;  /* 0x0004c00031387984 */ /* 0x000e620000000c00 */
[----:B------:R-:W-:Y:S01]  /*7790*/  FFMA R81, R32, R16, R81 ;  /* 0x0000001020517223 */ /* 0x000fe20000000051 */
[----:B------:R-:W-:-:S02]  /*77a0*/  FFMA R91, R44, R18, R91 ;  /* 0x000000122c5b7223 */ /* 0x000fc4000000005b */
[----:B------:R-:W1:Y:S01]  /*77b0*/  LDS.128 R40, [R49+0x7c0] ;  /* 0x0007c00031287984 */ /* 0x000e620000000c00 */
[C---:B--2---:R-:W-:Y:S01]  /*77c0*/  FFMA R89, R36.reuse, R18, R89 ;  /* 0x0000001224597223 */ /* 0x044fe20000000059 */
[C---:B------:R-:W-:Y:S01]  /*77d0*/  FFMA R84, R36.reuse, R17, R84 ;  /* 0x0000001124547223 */ /* 0x040fe20000000054 */
[C---:B------:R-:W-:Y:S01]  /*77e0*/  FFMA R88, R36.reuse, R19, R88 ;  /* 0x0000001324587223 */ /* 0x040fe20000000058 */
[----:B------:R-:W-:Y:S01]  /*77f0*/  FFMA R85, R36, R16, R85 ;  /* 0x0000001024557223 */ /* 0x000fe20000000055 */
[----:B---3--:R-:W-:Y:S01]  /*7800*/  FFMA R23, R45, R5, R86 ;  /* 0x000000052d177223 */ /* 0x008fe20000000056 */
[CC--:B------:R-:W-:Y:S01]  /*7810*/  FFMA R83, R33.reuse, R6.reuse, R83 ;  /* 0x0000000621537223 */ /* 0x0c0fe20000000053 */
[----:B------:R-:W-:Y:S01]  /*7820*/  FFMA R82, R33, R7, R82 ;  /* 0x0000000721527223 */ /* 0x000fe20000000052 */
[----:B------:R-:W-:Y:S01]  /*7830*/  FFMA R87, R4, R45, R87 ;  /* 0x0000002d04577223 */ /* 0x000fe20000000057 */
[----:B----4-:R-:W-:Y:S01]  /*7840*/  FFMA R76, R12, R17, R76 ;  /* 0x000000110c4c7223 */ /* 0x010fe2000000004c */
[----:B------:R-:W-:Y:S01]  /*7850*/  FFMA R89, R37, R6, R89 ;  /* 0x0000000625597223 */ /* 0x000fe20000000059 */
[----:B------:R-:W-:Y:S01]  /*7860*/  FFMA R90, R45, R7, R90 ;  /* 0x000000072d5a7223 */ /* 0x000fe2000000005a */
[-C--:B------:R-:W-:Y:S01]  /*7870*/  FFMA R9, R33, R5.reuse, R80 ;  /* 0x0000000521097223 */ /* 0x080fe20000000050 */
[C---:B------:R-:W-:Y:S01]  /*7880*/  FFMA R11, R37.reuse, R5, R84 ;  /* 0x00000005250b7223 */ /* 0x040fe20000000054 */
[----:B------:R-:W-:Y:S01]  /*7890*/  FFMA R8, R37, R7, R88 ;  /* 0x0000000725087223 */ /* 0x000fe20000000058 */
[----:B-----5:R-:W-:Y:S01]  /*78a0*/  FFMA R20, R46, R25, R23 ;  /* 0x000000192e147223 */ /* 0x020fe20000000017 */
        /* <DEDUP_REMOVED lines=13> */
[C---:B-1----:R-:W-:Y:S01]  /*7980*/  FFMA R89, R35.reuse, R30, R83 ;  /* 0x0000001e23597223 */ /* 0x042fe20000000053 */
[----:B------:R-:W-:Y:S01]  /*7990*/  FFMA R90, R35, R31, R82 ;  /* 0x0000001f235a7223 */ /* 0x000fe20000000052 */
[C---:B------:R-:W-:Y:S01]  /*79a0*/  FFMA R88, R38.reuse, R25, R11 ;  /* 0x0000001926587223 */ /* 0x040fe2000000000b */
[----:B------:R-:W-:Y:S01]  /*79b0*/  FFMA R92, R38, R27, R8 ;  /* 0x0000001b265c7223 */ /* 0x000fe20000000008 */
[----:B------:R-:W-:Y:S01]  /*79c0*/  FFMA R78, R14, R25, R23 ;  /* 0x000000190e4e7223 */ /* 0x000fe20000000017 */
[----:B------:R-:W-:Y:S01]  /*79d0*/  FFMA R83, R28, R47, R21 ;  /* 0x0000002f1c537223 */ /* 0x000fe20000000015 */
[----:B------:R-:W-:Y:S01]  /*79e0*/  FFMA R82, R47, R29, R20 ;  /* 0x0000001d2f527223 */ /* 0x000fe20000000014 */
[----:B------:R-:W1:Y:S01]  /*79f0*/  LDS.128 R8, [R49+0x5c0] ;  /* 0x0005c00031087984 */ /* 0x000e620000000c00 */
[----:B------:R-:W-:Y:S01]  /*7a00*/  FFMA R79, R13, R6, R79 ;  /* 0x000000060d4f7223 */ /* 0x000fe2000000004f */
[----:B------:R-:W-:Y:S01]  /*7a10*/  FFMA R81, R24, R34, R81 ;  /* 0x0000002218517223 */ /* 0x000fe20000000051 */
[----:B------:R-:W-:Y:S01]  /*7a20*/  FFMA R77, R4, R13, R77 ;  /* 0x0000000d044d7223 */ /* 0x000fe2000000004d */
[----:B------:R-:W2:Y:S01]  /*7a30*/  LDS.128 R20, [R49+0x6c0] ;  /* 0x0006c00031147984 */ /* 0x000ea20000000c00 */
        /* <DEDUP_REMOVED lines=13> */
[-C--:B------:R-:W-:Y:S01]  /*7b10*/  FFMA R33, R46, R26.reuse, R33 ;  /* 0x0000001a2e217223 */ /* 0x080fe20000000021 */
[----:B------:R-:W-:Y:S01]  /*7b20*/  FFMA R13, R58, R26, R75 ;  /* 0x0000001a3a0d7223 */ /* 0x000fe2000000004b */
[C---:B------:R-:W-:Y:S01]  /*7b30*/  FFMA R93, R28.reuse, R39, R85 ;  /* 0x000000271c5d7223 */ /* 0x040fe20000000055 */
[----:B------:R-:W-:Y:S01]  /*7b40*/  FFMA R75, R28, R59, R71 ;  /* 0x0000003b1c4b7223 */ /* 0x000fe20000000047 */
[CC--:B------:R-:W-:Y:S01]  /*7b50*/  FFMA R85, R47.reuse, R30.reuse, R33 ;  /* 0x0000001e2f557223 */ /* 0x0c0fe20000000021 */
[----:B------:R-:W-:Y:S01]  /*7b60*/  FFMA R84, R47, R31, R84 ;  /* 0x0000001f2f547223 */ /* 0x000fe20000000054 */
[----:B------:R-:W-:Y:S01]  /*7b70*/  FFMA R71, R59, R30, R13 ;  /* 0x0000001e3b477223 */ /* 0x000fe2000000000d */
[----:B------:R-:W-:Y:S01]  /*7b80*/  FFMA R12, R14, R27, R12 ;  /* 0x0000001b0e0c7223 */ /* 0x000fe2000000000c */
[----:B------:R-:W-:Y:S01]  /*7b90*/  FFMA R77, R24, R14, R77 ;  /* 0x0000000e184d7223 */ /* 0x000fe2000000004d */
[-C--:B------:R-:W-:Y:S01]  /*7ba0*/  FFMA R78, R15, R29.reuse, R78 ;  /* 0x0000001d0f4e7223 */ /* 0x080fe2000000004e */
[----:B------:R-:W-:Y:S01]  /*7bb0*/  FFMA R86, R35, R29, R86 ;  /* 0x0000001d23567223 */ /* 0x000fe20000000056 */
[----:B------:R-:W-:Y:S01]  /*7bc0*/  FFMA R80, R15, R31, R12 ;  /* 0x0000001f0f507223 */ /* 0x000fe2000000000c */
[----:B------:R-:W-:Y:S01]  /*7bd0*/  FFMA R79, R28, R15, R77 ;  /* 0x0000000f1c4f7223 */ /* 0x000fe2000000004d */
[----:B------:R-:W-:Y:S01]  /*7be0*/  LDS.128 R32, [R49+0xd0] ;  /* 0x0000d00031207984 */ /* 0x000fe20000000c00 */
[C---:B------:R-:W-:Y:S01]  /*7bf0*/  FFMA R88, R39.reuse, R29, R88 ;  /* 0x0000001d27587223 */ /* 0x040fe20000000058 */
[C---:B------:R-:W-:Y:S01]  /*7c00*/  FFMA R91, R39.reuse, R30, R91 ;  /* 0x0000001e275b7223 */ /* 0x040fe2000000005b */
[----:B------:R-:W-:Y:S01]  /*7c10*/  FFMA R92, R39, R31, R92 ;  /* 0x0000001f275c7223 */ /* 0x000fe2000000005c */
[----:B------:R-:W-:Y:S01]  /*7c20*/  FFMA R74, R56, R19, R74 ;  /* 0x00000013384a7223 */ /* 0x000fe2000000004a */
[C---:B------:R-:W-:Y:S01]  /*7c30*/  FFMA R69, R40.reuse, R16, R69 ;  /* 0x0000001028457223 */ /* 0x040fe20000000045 */
[C---:B------:R-:W-:Y:S01]  /*7c40*/  FFMA R70, R40.reuse, R17, R70 ;  /* 0x0000001128467223 */ /* 0x040fe20000000046 */
[C---:B------:R-:W-:Y:S01]  /*7c50*/  FFMA R73, R40.reuse, R18, R73 ;  /* 0x0000001228497223 */ /* 0x040fe20000000049 */
        /* <DEDUP_REMOVED lines=23> */
[----:B------:R-:W-:Y:S01]  /*7dd0*/  FFMA R63, R22, R26, R47 ;  /* 0x0000001a163f7223 */ /* 0x000fe2000000002f */
[----:B------:R-:W1:Y:S01]  /*7de0*/  LDS.128 R12, [R51+0x3400] ;  /* 0x00340000330c7984 */ /* 0x000e620000000c00 */
[----:B------:R-:W-:Y:S01]  /*7df0*/  FFMA R67, R28, R11, R65 ;  /* 0x0000000b1c437223 */ /* 0x000fe20000000041 */
[C---:B------:R-:W-:Y:S01]  /*7e00*/  FFMA R64, R11.reuse, R29, R64 ;  /* 0x0000001d0b407223 */ /* 0x040fe20000000040 */
[CC--:B------:R-:W-:Y:S01]  /*7e10*/  FFMA R65, R11.reuse, R30.reuse, R9 ;  /* 0x0000001e0b417223 */ /* 0x0c0fe20000000009 */
        /* <DEDUP_REMOVED lines=16> */
[----:B------:R-:W5:Y:S01]  /*7f20*/  LDS.128 R20, [R51+0x3600] ;  /* 0x0036000033147984 */ /* 0x000f620000000c00 */
[----:B------:R-:W-:Y:S01]  /*7f30*/  FFMA R69, R24, R42, R69 ;  /* 0x0000002a18457223 */ /* 0x000fe20000000045 */
        /* <DEDUP_REMOVED lines=20> */
[-C--:B---3--:R-:W-:Y:S01]  /*8080*/  FFMA R25, R45, R9.reuse, R82 ;  /* 0x000000092d197223 */ /* 0x088fe20000000052 */
[C---:B------:R-:W-:Y:S01]  /*8090*/  FFMA R5, R33.reuse, R9, R86 ;  /* 0x0000000921057223 */ /* 0x040fe20000000056 */
[C---:B------:R-:W-:Y:S01]  /*80a0*/  FFMA R4, R33.reuse, R11, R90 ;  /* 0x0000000b21047223 */ /* 0x040fe2000000005a */
[----:B------:R-:W-:Y:S01]  /*80b0*/  FFMA R89, R33, R10, R89 ;  /* 0x0000000a21597223 */ /* 0x000fe20000000059 */
[C---:B----4-:R-:W-:Y:S01]  /*80c0*/  FFMA R88, R36.reuse, R13, R88 ;  /* 0x0000000d24587223 */ /* 0x050fe20000000058 */
[C---:B------:R-:W-:Y:S01]  /*80d0*/  FFMA R92, R36.reuse, R15, R92 ;  /* 0x0000000f245c7223 */ /* 0x040fe2000000005c */
[----:B------:R-:W-:Y:S01]  /*80e0*/  FFMA R93, R36, R12, R93 ;  /* 0x0000000c245d7223 */ /* 0x000fe2000000005d */
[----:B------:R-:W-:Y:S01]  /*80f0*/  FFMA R85, R45, R10, R85 ;  /* 0x0000000a2d557223 */ /* 0x000fe20000000055 */
[C---:B-----5:R-:W-:Y:S01]  /*8100*/  FFMA R78, R16.reuse, R13, R78 ;  /* 0x0000000d104e7223 */ /* 0x060fe2000000004e */
        /* <DEDUP_REMOVED lines=10> */
[----:B------:R-:W1:Y:S01]  /*81b0*/  LDS.128 R4, [R49+0x5d0] ;  /* 0x0005d00031047984 */ /* 0x000e620000000c00 */
[C---:B------:R-:W-:Y:S01]  /*81c0*/  FFMA R81, R16.reuse, R14, R81 ;  /* 0x0000000e10517223 */ /* 0x040fe20000000051 */
[----:B------:R-:W-:Y:S01]  /*81d0*/  FFMA R80, R16, R15, R80 ;  /* 0x0000000f10507223 */ /* 0x000fe20000000050 */
[----:B------:R-:W-:Y:S01]  /*81e0*/  FFMA R84, R45, R11, R84 ;  /* 0x0000000b2d547223 */ /* 0x000fe20000000054 */
[----:B------:R-:W2:Y:S01]  /*81f0*/  LDS.128 R24, [R49+0x6d0] ;  /* 0x0006d00031187984 */ /* 0x000ea20000000c00 */
[C---:B------:R-:W-:Y:S01]  /*8200*/  FFMA R79, R8.reuse, R17, R79 ;  /* 0x00000011084f7223 */ /* 0x040fe2000000004f */
[C---:B------:R-:W-:Y:S01]  /*8210*/  FFMA R81, R17.reuse, R10, R81 ;  /* 0x0000000a11517223 */ /* 0x040fe20000000051 */
[----:B------:R-:W-:Y:S01]  /*8220*/  FFMA R80, R17, R11, R80 ;  /* 0x0000000b11507223 */ /* 0x000fe20000000050 */
[----:B------:R-:W-:Y:S01]  /*8230*/  FFMA R93, R8, R37, R93 ;  /* 0x00000025085d7223 */ /* 0x000fe2000000005d */
[-C--:B------:R-:W-:Y:S01]  /*8240*/  FFMA R89, R34, R22.reuse, R89 ;  /* 0x0000001622597223 */ /* 0x080fe20000000059 */
[C---:B------:R-:W-:Y:S01]  /*8250*/  FFMA R85, R46.reuse, R22, R85 ;  /* 0x000000162e557223 */ /* 0x040fe20000000055 */
[-C--:B------:R-:W-:Y:S01]  /*8260*/  FFMA R84, R46, R23.reuse, R84 ;  /* 0x000000172e547223 */ /* 0x080fe20000000054 */
[----:B------:R-:W-:Y:S01]  /*8270*/  FFMA R79, R20, R18, R79 ;  /* 0x00000012144f7223 */ /* 0x000fe2000000004f */
[C---:B------:R-:W-:Y:S01]  /*8280*/  FFMA R81, R18.reuse, R22, R81 ;  /* 0x0000001612517223 */ /* 0x040fe20000000051 */
[----:B------:R-:W-:Y:S01]  /*8290*/  FFMA R80, R18, R23, R80 ;  /* 0x0000001712507223 */ /* 0x000fe20000000050 */
[----:B------:R-:W-:Y:S01]  /*82a0*/  FFMA R97, R20, R38, R93 ;  /* 0x0000002614617223 */ /* 0x000fe2000000005d */
[----:B------:R-:W-:Y:S01]  /*82b0*/  FFMA R71, R56, R14, R71 ;  /* 0x0000000e38477223 */ /* 0x000fe20000000047 */
[-C--:B------:R-:W-:Y:S01]  /*82c0*/  FFMA R93, R35, R30.reuse, R89 ;  /* 0x0000001e235d7223 */ /* 0x080fe20000000059 */
        /* <DEDUP_REMOVED lines=23> */
[C---:B------:R-:W-:Y:S01]  /*8440*/  FFMA R64, R4.reuse, R13, R64 ;  /* 0x0000000d04407223 */ /* 0x040fe20000000040 */
[C---:B------:R-:W-:Y:S01]  /*8450*/  FFMA R65, R4.reuse, R14, R65 ;  /* 0x0000000e04417223 */ /* 0x040fe20000000041 */
[----:B------:R-:W-:Y:S01]  /*8460*/  FFMA R68, R4, R15, R68 ;  /* 0x0000000f04447223 */ /* 0x000fe20000000044 */
[----:B--2---:R-:W-:Y:S01]  /*8470*/  FFMA R60, R24, R13, R60 ;  /* 0x0000000d183c7223 */ /* 0x004fe2000000003c */
[----:B------:R-:W-:Y:S01]  /*8480*/  FFMA R67, R8, R5, R67 ;  /* 0x0000000508437223 */ /* 0x000fe20000000043 */
[CC--:B------:R-:W-:Y:S01]  /*8490*/  FFMA R17, R5.reuse, R9.reuse, R64 ;  /* 0x0000000905117223 */ /* 0x0c0fe20000000040 */
        /* <DEDUP_REMOVED lines=64> */
[----:B------:R-:W5:Y:S01]  /*88a0*/  LDS.128 R28, [R51+0x3b00] ;  /* 0x003b0000331c7984 */ /* 0x000f620000000c00 */
[C---:B-1----:R-:W-:Y:S01]  /*88b0*/  FFMA R86, R44.reuse, R17, R86 ;  /* 0x000000112c567223 */ /* 0x042fe20000000056 */
[C---:B------:R-:W-:Y:S01]  /*88c0*/  FFMA R89, R44.reuse, R18, R89 ;  /* 0x000000122c597223 */ /* 0x040fe20000000059 */
[CC--:B------:R-:W-:Y:S01]  /*88d0*/  FFMA R88, R44.reuse, R19.reuse, R88 ;  /* 0x000000132c587223 */ /* 0x0c0fe20000000058 */
[-C--:B------:R-:W-:Y:S01]  /*88e0*/  FFMA R87, R44, R16.reuse, R87 ;  /* 0x000000102c577223 */ /* 0x080fe20000000057 */
        /* <DEDUP_REMOVED lines=8> */
[----:B------:R-:W-:Y:S01]  /*8970*/  LDS.128 R40, [R49+0xf0] ;  /* 0x0000f00031287984 */ /* 0x000fe20000000c00 */
[----:B----4-:R-:W-:Y:S01]  /*8980*/  FFMA R23, R45, R5, R86 ;  /* 0x000000052d177223 */ /* 0x010fe20000000056 */
[C---:B------:R-:W-:Y:S01]  /*8990*/  FFMA R91, R4.reuse, R33, R91 ;  /* 0x00000021045b7223 */ /* 0x040fe2000000005b */
[----:B------:R-:W-:Y:S01]  /*89a0*/  FFMA R94, R33, R7, R94 ;  /* 0x00000007215e7223 */ /* 0x000fe2000000005e */
[----:B------:R-:W-:Y:S01]  /*89b0*/  FFMA R97, R4, R37, R97 ;  /* 0x0000002504617223 */ /* 0x000fe20000000061 */
[C---:B------:R-:W-:Y:S01]  /*89c0*/  FFMA R11, R37.reuse, R5, R92 ;  /* 0x00000005250b7223 */ /* 0x040fe2000000005c */
[-C--:B------:R-:W-:Y:S01]  /*89d0*/  FFMA R21, R37, R6.reuse, R95 ;  /* 0x0000000625157223 */ /* 0x080fe2000000005f */
[CC--:B------:R-:W-:Y:S01]  /*89e0*/  FFMA R89, R45.reuse, R6.reuse, R89 ;  /* 0x000000062d597223 */ /* 0x0c0fe20000000059 */
[----:B-----5:R-:W-:Y:S01]  /*89f0*/  FFMA R84, R56, R19, R84 ;  /* 0x0000001338547223 */ /* 0x020fe20000000054 */
        /* <DEDUP_REMOVED lines=9> */
[-C--:B------:R-:W-:Y:S01]  /*8a90*/  FFMA R21, R38, R26.reuse, R21 ;  /* 0x0000001a26157223 */ /* 0x080fe20000000015 */
[-C--:B------:R-:W-:Y:S01]  /*8aa0*/  FFMA R23, R46, R26.reuse, R89 ;  /* 0x0000001a2e177223 */ /* 0x080fe20000000059 */
[----:B------:R-:W-:Y:S01]  /*8ab0*/  FFMA R22, R57, R7, R84 ;  /* 0x0000000739167223 */ /* 0x000fe20000000054 */
[----:B------:R-:W-:Y:S01]  /*8ac0*/  FFMA R95, R34, R26, R93 ;  /* 0x0000001a225f7223 */ /* 0x000fe2000000005d */
[----:B------:R-:W-:Y:S01]  /*8ad0*/  FFMA R98, R38, R27, R96 ;  /* 0x0000001b26627223 */ /* 0x000fe20000000060 */
[----:B------:R-:W-:Y:S01]  /*8ae0*/  FFMA R92, R34, R25, R9 ;  /* 0x00000019225c7223 */ /* 0x000fe20000000009 */
[C---:B------:R-:W-:Y:S01]  /*8af0*/  FFMA R93, R28.reuse, R35, R91 ;  /* 0x000000231c5d7223 */ /* 0x040fe2000000005b */
[----:B------:R-:W-:Y:S01]  /*8b00*/  FFMA R96, R35, R31, R94 ;  /* 0x0000001f23607223 */ /* 0x000fe2000000005e */
[----:B------:R-:W-:Y:S01]  /*8b10*/  FFMA R99, R28, R39, R97 ;  /* 0x000000271c637223 */ /* 0x000fe20000000061 */
[-C--:B------:R-:W-:Y:S01]  /*8b20*/  FFMA R90, R46, R27.reuse, R8 ;  /* 0x0000001b2e5a7223 */ /* 0x080fe20000000008 */
[----:B------:R-:W-:Y:S01]  /*8b30*/  FFMA R86, R58, R27, R22 ;  /* 0x0000001b3a567223 */ /* 0x000fe20000000016 */
[C---:B------:R-:W-:Y:S01]  /*8b40*/  FFMA R94, R39.reuse, R29, R20 ;  /* 0x0000001d275e7223 */ /* 0x040fe20000000014 */
[-C--:B------:R-:W-:Y:S01]  /*8b50*/  FFMA R97, R39, R30.reuse, R21 ;  /* 0x0000001e27617223 */ /* 0x080fe20000000015 */
[----:B------:R-:W-:Y:S01]  /*8b60*/  FFMA R91, R47, R30, R23 ;  /* 0x0000001e2f5b7223 */ /* 0x000fe20000000017 */
[----:B------:R-:W1:Y:S01]  /*8b70*/  LDS.128 R8, [R49+0x5e0] ;  /* 0x0005e00031087984 */ /* 0x000e620000000c00 */
[----:B------:R-:W-:Y:S01]  /*8b80*/  FFMA R98, R39, R31, R98 ;  /* 0x0000001f27627223 */ /* 0x000fe20000000062 */
[C---:B------:R-:W-:Y:S01]  /*8b90*/  FFMA R78, R56.reuse, R17, R78 ;  /* 0x00000011384e7223 */ /* 0x040fe2000000004e */
[----:B------:R-:W-:Y:S01]  /*8ba0*/  FFMA R85, R56, R18, R85 ;  /* 0x0000001238557223 */ /* 0x000fe20000000055 */
[----:B------:R-:W2:Y:S01]  /*8bb0*/  LDS.128 R20, [R49+0x6e0] ;  /* 0x0006e00031147984 */ /* 0x000ea20000000c00 */
[----:B------:R-:W-:Y:S01]  /*8bc0*/  FFMA R87, R4, R45, R87 ;  /* 0x0000002d04577223 */ /* 0x000fe20000000057 */
[C---:B------:R-:W-:Y:S01]  /*8bd0*/  FFMA R33, R57.reuse, R5, R78 ;  /* 0x0000000539217223 */ /* 0x040fe2000000004e */
[----:B------:R-:W-:Y:S01]  /*8be0*/  FFMA R85, R57, R6, R85 ;  /* 0x0000000639557223 */ /* 0x000fe20000000055 */
[----:B------:R-:W3:Y:S01]  /*8bf0*/  LDS.128 R36, [R49+0x7e0] ;  /* 0x0007e00031247984 */ /* 0x000ee20000000c00 */
[----:B------:R-:W-:Y:S01]  /*8c00*/  FFMA R87, R24, R46, R87 ;  /* 0x0000002e18577223 */ /* 0x000fe20000000057 */
[C---:B------:R-:W-:Y:S01]  /*8c10*/  FFMA R84, R58.reuse, R25, R33 ;  /* 0x000000193a547223 */ /* 0x040fe20000000021 */
[----:B------:R-:W-:Y:S01]  /*8c20*/  FFMA R33, R58, R26, R85 ;  /* 0x0000001a3a217223 */ /* 0x000fe20000000055 */
        /* <DEDUP_REMOVED lines=32> */
[----:B--2---:R-:W-:Y:S01]  /*8e30*/  FFMA R60, R20, R17, R60 ;  /* 0x00000011143c7223 */ /* 0x004fe2000000003c */
        /* <DEDUP_REMOVED lines=25> */
[C---:B---3--:R-:W-:Y:S01]  /*8fd0*/  FFMA R81, R36.reuse, R16, R81 ;  /* 0x0000001024517223 */ /* 0x048fe20000000051 */
[C---:B------:R-:W-:Y:S01]  /*8fe0*/  FFMA R80, R36.reuse, R17, R80 ;  /* 0x0000001124507223 */ /* 0x040fe20000000050 */
[C---:B------:R-:W-:Y:S01]  /*8ff0*/  FFMA R83, R36.reuse, R18, R83 ;  /* 0x0000001224537223 */ /* 0x040fe20000000053 */
[----:B------:R-:W-:Y:S01]  /*9000*/  FFMA R82, R36, R19, R82 ;  /* 0x0000001324527223 */ /* 0x000fe20000000052 */
[----:B------:R-:W3:Y:S01]  /*9010*/  LDS.128 R44, [R49+0x1f0] ;  /* 0x0001f000312c7984 */ /* 0x000ee20000000c00 */
[----:B------:R-:W-:Y:S01]  /*9020*/  FFMA R77, R28, R23, R63 ;  /* 0x000000171c4d7223 */ /* 0x000fe2000000003f */
[C---:B------:R-:W-:Y:S01]  /*9030*/  FFMA R76, R23.reuse, R29, R76 ;  /* 0x0000001d174c7223 */ /* 0x040fe2000000004c */
[C---:B------:R-:W-:Y:S01]  /*9040*/  FFMA R79, R23.reuse, R30, R61 ;  /* 0x0000001e174f7223 */ /* 0x040fe2000000003d */
        /* <DEDUP_REMOVED lines=18> */
[----:B-1----:R-:W-:-:S03]  /*9170*/  FFMA R92, R40, R13, R92 ;  /* 0x0000000d285c7223 */ /* 0x002fc6000000005c */
[----:B------:R-:W1:Y:S01]  /*9180*/  LDS.128 R64, [R49+0x6f0] ;  /* 0x0006f00031407984 */ /* 0x000e620000000c00 */
[C---:B------:R-:W-:Y:S01]  /*9190*/  FFMA R93, R40.reuse, R12, R93 ;  /* 0x0000000c285d7223 */ /* 0x040fe2000000005d */
[----:B------:R-:W-:Y:S01]  /*91a0*/  FFMA R95, R40, R14, R95 ;  /* 0x0000000e285f7223 */ /* 0x000fe2000000005f */
[C---:B--2---:R-:W-:Y:S01]  /*91b0*/  FFMA R88, R32.reuse, R13, R88 ;  /* 0x0000000d20587223 */ /* 0x044fe20000000058 */
[C---:B------:R-:W-:Y:S01]  /*91c0*/  FFMA R89, R32.reuse, R12, R89 ;  /* 0x0000000c20597223 */ /* 0x040fe20000000059 */
[C---:B------:R-:W-:Y:S01]  /*91d0*/  FFMA R91, R32.reuse, R14, R91 ;  /* 0x0000000e205b7223 */ /* 0x040fe2000000005b */
[-C--:B------:R-:W-:Y:S01]  /*91e0*/  FFMA R90, R32, R15.reuse, R90 ;  /* 0x0000000f205a7223 */ /* 0x080fe2000000005a */
        /* <DEDUP_REMOVED lines=8> */
[C---:B------:R-:W-:Y:S01]  /*9270*/  FFMA R97, R45.reuse, R10, R97 ;  /* 0x0000000a2d617223 */ /* 0x040fe20000000061 */
[C---:B-----5:R-:W-:Y:S01]  /*9280*/  FFMA R85, R56.reuse, R12, R85 ;  /* 0x0000000c38557223 */ /* 0x060fe20000000055 */
[C---:B------:R-:W-:Y:S01]  /*9290*/  FFMA R84, R56.reuse, R13, R84 ;  /* 0x0000000d38547223 */ /* 0x040fe20000000054 */
        /* <DEDUP_REMOVED lines=22> */
[----:B------:R-:W-:Y:S01]  /*9400*/  FFMA R44, R36, R59, R85 ;  /* 0x0000003b242c7223 */ /* 0x000fe20000000055 */
[C---:B------:R-:W-:Y:S01]  /*9410*/  FFMA R45, R59.reuse, R37, R32 ;  /* 0x000000253b2d7223 */ /* 0x040fe20000000020 */
[C---:B------:R-:W-:Y:S01]  /*9420*/  FFMA R46, R59.reuse, R38, R87 ;  /* 0x000000263b2e7223 */ /* 0x040fe20000000057 */
[----:B------:R-:W-:Y:S01]  /*9430*/  FFMA R47, R59, R39, R86 ;  /* 0x000000273b2f7223 */ /* 0x000fe20000000056 */
[----:B------:R-:W2:Y:S01]  /*9440*/  LDS.128 R4, [R49+0x5f0] ;  /* 0x0005f00031047984 */ /* 0x000ea20000000c00 */
[-C--:B------:R-:W-:Y:S01]  /*9450*/  FFMA R68, R60, R13.reuse, R68 ;  /* 0x0000000d3c447223 */ /* 0x080fe20000000044 */
[----:B-1----:R-:W-:Y:S01]  /*9460*/  FFMA R76, R64, R13, R76 ;  /* 0x0000000d404c7223 */ /* 0x002fe2000000004c */
[----:B------:R-:W-:Y:S01]  /*9470*/  FFMA R89, R8, R33, R89 ;  /* 0x0000002108597223 */ /* 0x000fe20000000059 */
[----:B------:R-:W1:Y:S01]  /*9480*/  LDS.128 R56, [R49+0x7f0] ;  /* 0x0007f00031387984 */ /* 0x000e620000000c00 */
[----:B------:R-:W-:-:S04]  /*9490*/  DEPBAR.LE SB0, 0x0 ;  /* 0x000080000000791a */ /* 0x000fc80000000000 */
[C---:B------:R-:W-:Y:S01]  /*94a0*/  FFMA R91, R33.reuse, R10, R91 ;  /* 0x0000000a215b7223 */ /* 0x040fe2000000005b */
[----:B------:R-:W-:Y:S01]  /*94b0*/  FFMA R90, R33, R11, R90 ;  /* 0x0000000b215a7223 */ /* 0x000fe2000000005a */
[----:B------:R-:W-:Y:S01]  /*94c0*/  FFMA R33, R61, R9, R68 ;  /* 0x000000093d217223 */ /* 0x000fe20000000044 */
[C---:B------:R-:W-:Y:S01]  /*94d0*/  FFMA R69, R60.reuse, R12, R69 ;  /* 0x0000000c3c457223 */ /* 0x040fe20000000045 */
[C---:B------:R-:W-:Y:S01]  /*94e0*/  FFMA R71, R60.reuse, R14, R71 ;  /* 0x0000000e3c477223 */ /* 0x040fe20000000047 */
[-C--:B------:R-:W-:Y:S01]  /*94f0*/  FFMA R72, R60, R15.reuse, R72 ;  /* 0x0000000f3c487223 */ /* 0x080fe20000000048 */
[C---:B------:R-:W-:Y:S01]  /*9500*/  FFMA R77, R64.reuse, R12, R77 ;  /* 0x0000000c404d7223 */ /* 0x040fe2000000004d */
[C---:B------:R-:W-:Y:S01]  /*9510*/  FFMA R79, R64.reuse, R14, R79 ;  /* 0x0000000e404f7223 */ /* 0x040fe2000000004f */
[----:B------:R-:W-:Y:S01]  /*9520*/  FFMA R78, R64, R15, R78 ;  /* 0x0000000f404e7223 */ /* 0x000fe2000000004e */
[----:B------:R-:W-:Y:S01]  /*9530*/  FFMA R32, R62, R21, R33 ;  /* 0x000000153e207223 */ /* 0x000fe20000000021 */
[C---:B------:R-:W-:Y:S01]  /*9540*/  FFMA R93, R8.reuse, R41, R93 ;  /* 0x00000029085d7223 */ /* 0x040fe2000000005d */
[CC--:B------:R-:W-:Y:S01]  /*9550*/  FFMA R95, R41.reuse, R10.reuse, R95 ;  /* 0x0000000a295f7223 */ /* 0x0c0fe2000000005f */
        /* <DEDUP_REMOVED lines=18> */
[----:B------:R-:W-:Y:S01]  /*9680*/  FFMA R78, R66, R23, R78 ;  /* 0x00000017424e7223 */ /* 0x000fe2000000004e */
[C---:B--2---:R-:W-:Y:S01]  /*9690*/  FFMA R70, R4.reuse, R13, R70 ;  /* 0x0000000d04467223 */ /* 0x044fe20000000046 */
[C---:B------:R-:W-:Y:S01]  /*96a0*/  FFMA R73, R4.reuse, R12, R73 ;  /* 0x0000000c04497223 */ /* 0x040fe20000000049 */
[C---:B------:R-:W-:Y:S01]  /*96b0*/  FFMA R75, R4.reuse, R14, R75 ;  /* 0x0000000e044b7223 */ /* 0x040fe2000000004b */
[----:B------:R-:W-:Y:S01]  /*96c0*/  FFMA R74, R4, R15, R74 ;  /* 0x0000000f044a7223 */ /* 0x000fe2000000004a */
[C---:B-1----:R-:W-:Y:S01]  /*96d0*/  FFMA R80, R56.reuse, R13, R80 ;  /* 0x0000000d38507223 */ /* 0x042fe20000000050 */
[C---:B------:R-:W-:Y:S01]  /*96e0*/  FFMA R81, R56.reuse, R12, R81 ;  /* 0x0000000c38517223 */ /* 0x040fe20000000051 */
[----:B------:R-:W1:Y:S01]  /*96f0*/  LDC R13, c[0x0][0x39c] ;  /* 0x0000e700ff0d7b82 */ /* 0x000e620000000800 */
[C---:B------:R-:W-:Y:S01]  /*9700*/  FFMA R83, R56.reuse, R14, R83 ;  /* 0x0000000e38537223 */ /* 0x040fe20000000053 */
[----:B------:R-:W-:Y:S01]  /*9710*/  FFMA R82, R56, R15, R82 ;  /* 0x0000000f38527223 */ /* 0x000fe20000000052 */
        /* <DEDUP_REMOVED lines=13> */
[-C--:B------:R-:W-:Y:S01]  /*97f0*/  FFMA R6, R66, R21.reuse, R5 ;  /* 0x0000001542067223 */ /* 0x080fe20000000005 */
[----:B------:R-:W-:Y:S01]  /*9800*/  FFMA R81, R20, R58, R81 ;  /* 0x0000003a14517223 */ /* 0x000fe20000000051 */
[C---:B------:R-:W-:Y:S01]  /*9810*/  FFMA R8, R58.reuse, R21, R9 ;  /* 0x000000153a087223 */ /* 0x040fe20000000009 */
[C---:B------:R-:W-:Y:S01]  /*9820*/  FFMA R83, R58.reuse, R22, R83 ;  /* 0x000000163a537223 */ /* 0x040fe20000000053 */
[----:B------:R-:W-:Y:S01]  /*9830*/  FFMA R82, R58, R23, R82 ;  /* 0x000000173a527223 */ /* 0x000fe20000000052 */
[-C--:B------:R-:W-:Y:S01]  /*9840*/  FFMA R25, R35, R37.reuse, R26 ;  /* 0x0000002523197223 */ /* 0x080fe2000000001a */
[----:B------:R-:W-:Y:S01]  /*9850*/  FFMA R17, R43, R37, R18 ;  /* 0x000000252b117223 */ /* 0x000fe20000000012 */
[C---:B------:R-:W-:Y:S01]  /*9860*/  FFMA R24, R36.reuse, R35, R89 ;  /* 0x0000002324187223 */ /* 0x040fe20000000059 */
[CC--:B------:R-:W-:Y:S01]  /*9870*/  FFMA R26, R35.reuse, R38.reuse, R91 ;  /* 0x00000026231a7223 */ /* 0x0c0fe2000000005b */
        /* <DEDUP_REMOVED lines=20> */
[----:B-1----:R-:W-:Y:S01]  /*99c0*/  LEA R55, R13, R55, 0x6 ;  /* 0x000000370d377211 */ /* 0x002fe200078e30ff */
[----:B------:R-:W-:Y:S06]  /*99d0*/  BAR.SYNC.DEFER_BLOCKING 0x0 ;  /* 0x0000000000007b1d */ /* 0x000fec0000010000 */
[----:B------:R-:W-:Y:S05]  /*99e0*/  BRA.U UP0, `(.L_x_8) ;  /* 0xffffff7100007547 */ /* 0x000fea000b83ffff */
.L_x_6:
[----:B------:R-:W1:Y:S01]  /*99f0*/  LDCU UR4, c[0x0][0x398] ;  /* 0x00007300ff0477ac */ /* 0x000e620008000800 */
[----:B------:R-:W-:-:S04]  /*9a00*/  ISETP.GE.AND P0, PT, R50, R13, PT ;  /* 0x0000000d3200720c */ /* 0x000fc80003f06270 */
[----:B-1----:R-:W-:-:S13]  /*9a10*/  ISETP.GE.OR P0, PT, R3, UR4, P0 ;  /* 0x0000000403007c0c */ /* 0x002fda0008706670 */
[----:B------:R-:W-:Y:S05]  /*9a20*/  @P0 EXIT ;  /* 0x000000000000094d */ /* 0x000fea0003800000 */
[----:B------:R-:W1:Y:S01]  /*9a30*/  LDC.64 R8, c[0x0][0x380] ;  /* 0x0000e000ff087b82 */ /* 0x000e620000000a00 */
[----:B------:R-:W-:-:S04]  /*9a40*/  IMAD R3, R3, R13, R48 ;  /* 0x0000000d03037224 */ /* 0x000fc800078e0230 */
[----:B-1----:R-:W-:-:S05]  /*9a50*/  IMAD.WIDE R2, R3, 0x4, R8 ;  /* 0x0000000403027825 */ /* 0x002fca00078e0208 */
[----:B------:R-:W-:Y:S01]  /*9a60*/  STG.E.128 desc[UR18][R2.64], R16 ;  /* 0x0000001002007986 */ /* 0x000fe2000c101d12 */
[----:B------:R-:W-:-:S05]  /*9a70*/  IMAD.WIDE R8, R13, 0x4, R2 ;  /* 0x000000040d087825 */ /* 0x000fca00078e0202 */
        /* <DEDUP_REMOVED lines=13> */
[----:B------:R-:W-:Y:S05]  /*9b50*/  EXIT ;  /* 0x000000000000794d */ /* 0x000fea0003800000 */
.L_x_9:
[----:B------:R-:W-:-:S00]  /*9b60*/  BRA `(.L_x_9) ;  /* 0xfffffffc00fc7947 */ /* 0x000fc0000383ffff */
[----:B------:R-:W-:-:S00]  /*9b70*/  NOP ;  /* 0x0000000000007918 */ /* 0x000fc00000000000 */
        /* <DEDUP_REMOVED lines=8> */
.L_x_10:


//--------------------- .nv.shared._Z6matmulPfPKfS1_iii --------------------------
	.section	.nv.shared._Z6matmulPfPKfS1_iii,"aw",@nobits
	.sectionflags	@""
	.align	4
.nv.shared._Z6matmulPfPKfS1_iii:
	.zero		33792


//--------------------- .nv.shared.reserved.0     --------------------------
	.section	.nv.shared.reserved.0,"aw",@nobits
	.weak		__nv_reservedSMEM_offset_0_alias
	.size		__nv_reservedSMEM_offset_0_alias, 0, 64
	.other		__nv_reservedSMEM_offset_0_alias,@"STO_CUDA_RESERVED_SHARED STV_DEFAULT"
__nv_reservedSMEM_offset_0_alias:
	.zero		0
	.zero		64


//--------------------- .nv.global                --------------------------
	.section	.nv.global,"aw",@nobits
.nv.global:
	.type		_ZN34_INTERNAL_1cd12745_4_k_cu_3ba270ea4cuda3std3__45__cpo6cbeginE,@object
	.size		_ZN34_INTERNAL_1cd12745_4_k_cu_3ba270ea4cuda3std3__45__cpo6cbeginE,(_ZN34_INTERNAL_1cd12745_4_k_cu_3ba270ea4cuda3std6ranges3__45__cpo4prevE - _ZN34_INTERNAL_1cd12745_4_k_cu_3ba270ea4cuda3std3__45__cpo6cbeginE)
_ZN34_INTERNAL_1cd12745_4_k_cu_3ba270ea4cuda3std3__45__cpo6cbeginE:
	.zero		1
	.type		_ZN34_INTERNAL_1cd12745_4_k_cu_3ba270ea4cuda3std6ranges3__45__cpo4prevE,@object
	.size		_ZN34_INTERNAL_1cd12745_4_k_cu_3ba270ea4cuda3std6ranges3__45__cpo4prevE,(_ZN34_INTERNAL_1cd12745_4_k_cu_3ba270ea4cuda3std6ranges3__45__cpo9iter_moveE - _ZN34_INTERNAL_1cd12745_4_k_cu_3ba270ea4cuda3std6ranges3__45__cpo4prevE)
_ZN34_INTERNAL_1cd12745_4_k_cu_3ba270ea4cuda3std6ranges3__45__cpo4prevE:
	.zero		1
	.type		_ZN34_INTERNAL_1cd12745_4_k_cu_3ba270ea4cuda3std6ranges3__45__cpo9iter_moveE,@object
	.size		_ZN34_INTERNAL_1cd12745_4_k_cu_3ba270ea4cuda3std6ranges3__45__cpo9iter_moveE,(_ZN34_INTERNAL_1cd12745_4_k_cu_3ba270ea4cuda3std3__45__cpo7crbeginE - _ZN34_INTERNAL_1cd12745_4_k_cu_3ba270ea4cuda3std6ranges3__45__cpo9iter_moveE)
_ZN34_INTERNAL_1cd12745_4_k_cu_3ba270ea4cuda3std6ranges3__45__cpo9iter_moveE:
	.zero		1
	.type		_ZN34_INTERNAL_1cd12745_4_k_cu_3ba270ea4cuda3std3__45__cpo7crbeginE,@object
	.size		_ZN34_INTERNAL_1cd12745_4_k_cu_3ba270ea4cuda3std3__45__cpo7crbeginE,(_ZN34_INTERNAL_1cd12745_4_k_cu_3ba270ea4cuda3std6ranges3__45__cpo5ssizeE - _ZN34_INTERNAL_1cd12745_4_k_cu_3ba270ea4cuda3std3__45__cpo7crbeginE)
_ZN34_INTERNAL_1cd12745_4_k_cu_3ba270ea4cuda3std3__45__cpo7crbeginE:
	.zero		1
	.type		_ZN34_INTERNAL_1cd12745_4_k_cu_3ba270ea4cuda3std6ranges3__45__cpo5ssizeE,@object
	.size		_ZN34_INTERNAL_1cd12745_4_k_cu_3ba270ea4cuda3std6ranges3__45__cpo5ssizeE,(_ZN34_INTERNAL_1cd12745_4_k_cu_3ba270ea4cuda3std6ranges3__45__cpo4cendE - _ZN34_INTERNAL_1cd12745_4_k_cu_3ba270ea4cuda3std6ranges3__45__cpo5ssizeE)
_ZN34_INTERNAL_1cd12745_4_k_cu_3ba270ea4cuda3std6ranges3__45__cpo5ssizeE:
	.zero		1
	.type		_ZN34_INTERNAL_1cd12745_4_k_cu_3ba270ea4cuda3std6ranges3__45__cpo4cendE,@object
	.size		_ZN34_INTERNAL_1cd12745_4_k_cu_3ba270ea4cuda3std6ranges3__45__cpo4cendE,(_ZN34_INTERNAL_1cd12745_4_k_cu_3ba270ea4cuda3std3__45__cpo5beginE - _ZN34_INTERNAL_1cd12745_4_k_cu_3ba270ea4cuda3std6ranges3__45__cpo4cendE)
_ZN34_INTERNAL_1cd12745_4_k_cu_3ba270ea4cuda3std6ranges3__45__cpo4cendE:
	.zero		1
	.type		_ZN34_INTERNAL_1cd12745_4_k_cu_3ba270ea4cuda3std3__45__cpo5beginE,@object
	.size		_ZN34_INTERNAL_1cd12745_4_k_cu_3ba270ea4cuda3std3__45__cpo5beginE,(_ZN34_INTERNAL_1cd12745_4_k_cu_3ba270ea4cuda3std6ranges3__45__cpo9iter_swapE - _ZN34_INTERNAL_1cd12745_4_k_cu_3ba270ea4cuda3std3__45__cpo5beginE)
_ZN34_INTERNAL_1cd12745_4_k_cu_3ba270ea4cuda3std3__45__cpo5beginE:
	.zero		1
	.type		_ZN34_INTERNAL_1cd12745_4_k_cu_3ba270ea4cuda3std6ranges3__45__cpo9iter_swapE,@object
	.size		_ZN34_INTERNAL_1cd12745_4_k_cu_3ba270ea4cuda3std6ranges3__45__cpo9iter_swapE,(_ZN34_INTERNAL_1cd12745_4_k_cu_3ba270ea4cuda3std3__419piecewise_constructE - _ZN34_INTERNAL_1cd12745_4_k_cu_3ba270ea4cuda3std6ranges3__45__cpo9iter_swapE)
_ZN34_INTERNAL_1cd12745_4_k_cu_3ba270ea4cuda3std6ranges3__45__cpo9iter_swapE:
	.zero		1
	.type		_ZN34_INTERNAL_1cd12745_4_k_cu_3ba270ea4cuda3std3__419piecewise_constructE,@object
	.size		_ZN34_INTERNAL_1cd12745_4_k_cu_3ba270ea4cuda3std3__419piecewise_constructE,(_ZN34_INTERNAL_1cd12745_4_k_cu_3ba270ea4cuda3std3__45__cpo6rbeginE - _ZN34_INTERNAL_1cd12745_4_k_cu_3ba270ea4cuda3std3__419piecewise_constructE)
_ZN34_INTERNAL_1cd12745_4_k_cu_3ba270ea4cuda3std3__419piecewise_constructE:
	.zero		1
	.type		_ZN34_INTERNAL_1cd12745_4_k_cu_3ba270ea4cuda3std3__45__cpo6rbeginE,@object
	.size		_ZN34_INTERNAL_1cd12745_4_k_cu_3ba270ea4cuda3std3__45__cpo6rbeginE,(_ZN34_INTERNAL_1cd12745_4_k_cu_3ba270ea4cuda3std6ranges3__45__cpo5cdataE - _ZN34_INTERNAL_1cd12745_4_k_cu_3ba270ea4cuda3std3__45__cpo6rbeginE)
_ZN34_INTERNAL_1cd12745_4_k_cu_3ba270ea4cuda3std3__45__cpo6rbeginE:
	.zero		1
	.type		_ZN34_INTERNAL_1cd12745_4_k_cu_3ba270ea4cuda3std6ranges3__45__cpo5cdataE,@object
	.size		_ZN34_INTERNAL_1cd12745_4_k_cu_3ba270ea4cuda3std6ranges3__45__cpo5cdataE,(_ZN34_INTERNAL_1cd12745_4_k_cu_3ba270ea4cuda3std6ranges3__45__cpo3endE - _ZN34_INTERNAL_1cd12745_4_k_cu_3ba270ea4cuda3std6ranges3__45__cpo5cdataE)
_ZN34_INTERNAL_1cd12745_4_k_cu_3ba270ea4cuda3std6ranges3__45__cpo5cdataE:
	.zero		1
	.type		_ZN34_INTERNAL_1cd12745_4_k_cu_3ba270ea4cuda3std6ranges3__45__cpo3endE,@object
	.size		_ZN34_INTERNAL_1cd12745_4_k_cu_3ba270ea4cuda3std6ranges3__45__cpo3endE,(_ZN34_INTERNAL_1cd12745_4_k_cu_3ba270ea4cuda3std3__45__cpo4cendE - _ZN34_INTERNAL_1cd12745_4_k_cu_3ba270ea4cuda3std6ranges3__45__cpo3endE)
_ZN34_INTERNAL_1cd12745_4_k_cu_3ba270ea4cuda3std6ranges3__45__cpo3endE:
	.zero		1
	.type		_ZN34_INTERNAL_1cd12745_4_k_cu_3ba270ea4cuda3std3__45__cpo4cendE,@object
	.size		_ZN34_INTERNAL_1cd12745_4_k_cu_3ba270ea4cuda3std3__45__cpo4cendE,(_ZN34_INTERNAL_1cd12745_4_k_cu_3ba270ea4cuda3std6ranges3__45__cpo4dataE - _ZN34_INTERNAL_1cd12745_4_k_cu_3ba270ea4cuda3std3__45__cpo4cendE)
_ZN34_INTERNAL_1cd12745_4_k_cu_3ba270ea4cuda3std3__45__cpo4cendE:
	.zero		1
	.type		_ZN34_INTERNAL_1cd12745_4_k_cu_3ba270ea4cuda3std6ranges3__45__cpo4dataE,@object
	.size		_ZN34_INTERNAL_1cd12745_4_k_cu_3ba270ea4cuda3std6ranges3__45__cpo4dataE,(_ZN34_INTERNAL_1cd12745_4_k_cu_3ba270ea4cuda3std6ranges3__45__cpo5beginE - _ZN34_INTERNAL_1cd12745_4_k_cu_3ba270ea4cuda3std6ranges3__45__cpo4dataE)
_ZN34_INTERNAL_1cd12745_4_k_cu_3ba270ea4cuda3std6ranges3__45__cpo4dataE:
	.zero		1
	.type		_ZN34_INTERNAL_1cd12745_4_k_cu_3ba270ea4cuda3std6ranges3__45__cpo5beginE,@object
	.size		_ZN34_INTERNAL_1cd12745_4_k_cu_3ba270ea4cuda3std6ranges3__45__cpo5beginE,(_ZN34_INTERNAL_1cd12745_4_k_cu_3ba270ea4cuda3std3__45__cpo5crendE - _ZN34_INTERNAL_1cd12745_4_k_cu_3ba270ea4cuda3std6ranges3__45__cpo5beginE)
_ZN34_INTERNAL_1cd12745_4_k_cu_3ba270ea4cuda3std6ranges3__45__cpo5beginE:
	.zero		1
	.type		_ZN34_INTERNAL_1cd12745_4_k_cu_3ba270ea4cuda3std3__45__cpo5crendE,@object
	.size		_ZN34_INTERNAL_1cd12745_4_k_cu_3ba270ea4cuda3std3__45__cpo5crendE,(_ZN34_INTERNAL_1cd12745_4_k_cu_3ba270ea4cuda3std6ranges3__45__cpo8distanceE - _ZN34_INTERNAL_1cd12745_4_k_cu_3ba270ea4cuda3std3__45__cpo5crendE)
_ZN34_INTERNAL_1cd12745_4_k_cu_3ba270ea4cuda3std3__45__cpo5crendE:
	.zero		1
	.type		_ZN34_INTERNAL_1cd12745_4_k_cu_3ba270ea4cuda3std6ranges3__45__cpo8distanceE,@object
	.size		_ZN34_INTERNAL_1cd12745_4_k_cu_3ba270ea4cuda3std6ranges3__45__cpo8distanceE,(_ZN34_INTERNAL_1cd12745_4_k_cu_3ba270ea4cuda3std6ranges3__45__cpo7advanceE - _ZN34_INTERNAL_1cd12745_4_k_cu_3ba270ea4cuda3std6ranges3__45__cpo8distanceE)
_ZN34_INTERNAL_1cd12745_4_k_cu_3ba270ea4cuda3std6ranges3__45__cpo8distanceE:
	.zero		1
	.type		_ZN34_INTERNAL_1cd12745_4_k_cu_3ba270ea4cuda3std6ranges3__45__cpo7advanceE,@object
	.size		_ZN34_INTERNAL_1cd12745_4_k_cu_3ba270ea4cuda3std6ranges3__45__cpo7advanceE,(_ZN34_INTERNAL_1cd12745_4_k_cu_3ba270ea4cuda3std3__45__cpo3endE - _ZN34_INTERNAL_1cd12745_4_k_cu_3ba270ea4cuda3std6ranges3__45__cpo7advanceE)
_ZN34_INTERNAL_1cd12745_4_k_cu_3ba270ea4cuda3std6ranges3__45__cpo7advanceE:
	.zero		1
	.type		_ZN34_INTERNAL_1cd12745_4_k_cu_3ba270ea4cuda3std3__45__cpo3endE,@object
	.size		_ZN34_INTERNAL_1cd12745_4_k_cu_3ba270ea4cuda3std3__45__cpo3endE,(_ZN34_INTERNAL_1cd12745_4_k_cu_3ba270ea4cuda3std6ranges3__45__cpo4nextE - _ZN34_INTERNAL_1cd12745_4_k_cu_3ba270ea4cuda3std3__45__cpo3endE)
_ZN34_INTERNAL_1cd12745_4_k_cu_3ba270ea4cuda3std3__45__cpo3endE:
	.zero		1
	.type		_ZN34_INTERNAL_1cd12745_4_k_cu_3ba270ea4cuda3std6ranges3__45__cpo4nextE,@object
	.size		_ZN34_INTERNAL_1cd12745_4_k_cu_3ba270ea4cuda3std6ranges3__45__cpo4nextE,(_ZN34_INTERNAL_1cd12745_4_k_cu_3ba270ea4cuda3std6ranges3__45__cpo4swapE - _ZN34_INTERNAL_1cd12745_4_k_cu_3ba270ea4cuda3std6ranges3__45__cpo4nextE)
_ZN34_INTERNAL_1cd12745_4_k_cu_3ba270ea4cuda3std6ranges3__45__cpo4nextE:
	.zero		1
	.type		_ZN34_INTERNAL_1cd12745_4_k_cu_3ba270ea4cuda3std6ranges3__45__cpo4swapE,@object
	.size		_ZN34_INTERNAL_1cd12745_4_k_cu_3ba270ea4cuda3std6ranges3__45__cpo4swapE,(_ZN34_INTERNAL_1cd12745_4_k_cu_3ba270ea4cuda3std3__45__cpo4rendE - _ZN34_INTERNAL_1cd12745_4_k_cu_3ba270ea4cuda3std6ranges3__45__cpo4swapE)
_ZN34_INTERNAL_1cd12745_4_k_cu_3ba270ea4cuda3std6ranges3__45__cpo4swapE:
	.zero		1
	.type		_ZN34_INTERNAL_1cd12745_4_k_cu_3ba270ea4cuda3std3__45__cpo4rendE,@object
	.size		_ZN34_INTERNAL_1cd12745_4_k_cu_3ba270ea4cuda3std3__45__cpo4rendE,(_ZN34_INTERNAL_1cd12745_4_k_cu_3ba270ea4cuda3std6ranges3__45__cpo4sizeE - _ZN34_INTERNAL_1cd12745_4_k_cu_3ba270ea4cuda3std3__45__cpo4rendE)
_ZN34_INTERNAL_1cd12745_4_k_cu_3ba270ea4cuda3std3__45__cpo4rendE:
	.zero		1
	.type		_ZN34_INTERNAL_1cd12745_4_k_cu_3ba270ea4cuda3std6ranges3__45__cpo4sizeE,@object
	.size		_ZN34_INTERNAL_1cd12745_4_k_cu_3ba270ea4cuda3std6ranges3__45__cpo4sizeE,(_ZN34_INTERNAL_1cd12745_4_k_cu_3ba270ea4cuda3std6ranges3__45__cpo6cbeginE - _ZN34_INTERNAL_1cd12745_4_k_cu_3ba270ea4cuda3std6ranges3__45__cpo4sizeE)
_ZN34_INTERNAL_1cd12745_4_k_cu_3ba270ea4cuda3std6ranges3__45__cpo4sizeE:
	.zero		1
	.type		_ZN34_INTERNAL_1cd12745_4_k_cu_3ba270ea4cuda3std6ranges3__45__cpo6cbeginE,@object
	.size		_ZN34_INTERNAL_1cd12745_4_k_cu_3ba270ea4cuda3std6ranges3__45__cpo6cbeginE,(.L_13 - _ZN34_INTERNAL_1cd12745_4_k_cu_3ba270ea4cuda3std6ranges3__45__cpo6cbeginE)
_ZN34_INTERNAL_1cd12745_4_k_cu_3ba270ea4cuda3std6ranges3__45__cpo6cbeginE:
	.zero		1
.L_13:


//--------------------- .nv.constant0._Z6matmulPfPKfS1_iii --------------------------
	.section	.nv.constant0._Z6matmulPfPKfS1_iii,"a",@progbits
	.sectionflags	@""
	.align	4
.nv.constant0._Z6matmulPfPKfS1_iii:
	.zero		932


//--------------------- SYMBOLS --------------------------

	.type		.nv.reservedSmem.offset0,@object
	.size		.nv.reservedSmem.offset0,0x4
	.type		.nv.reservedSmem.cap,@object
	.size		.nv.reservedSmem.cap,0x4
